def attn_fwd(
    Q,
    K,
    V,
    Out,
    Lse,
    sm_scale,
    stride_qz,
    stride_qh,
    stride_qm,
    stride_qk,
    stride_kz,
    stride_kh,
    stride_kn,
    stride_kk,
    stride_vz,
    stride_vh,
    stride_vn,
    stride_vk,
    stride_oz,
    stride_oh,
    stride_om,
    stride_ok,
    seqlen_q,
    seqlen_k,
    BLOCK_M: tl.constexpr,
    BLOCK_N: tl.constexpr,
    HEAD_DIM: tl.constexpr,
    CAUSAL: tl.constexpr,
):
    start_m = tl.program_id(0)
    off_hz = tl.program_id(1)
    q_off = off_hz * stride_qh
    k_off = off_hz * stride_kh
    v_off = off_hz * stride_vh
    offs_m = start_m * BLOCK_M + tl.arange(0, BLOCK_M)
    offs_d = tl.arange(0, HEAD_DIM)
    offs_n = tl.arange(0, BLOCK_N)
    q_ptrs = Q + q_off + offs_m[:, None] * stride_qm + offs_d[None, :] * stride_qk
    k_ptrs = K + k_off + offs_d[:, None] * stride_kk + offs_n[None, :] * stride_kn
    v_ptrs = V + v_off + offs_n[:, None] * stride_vn + offs_d[None, :] * stride_vk
    m_i = tl.full([BLOCK_M], float("-inf"), dtype=tl.float32)
    l_i = tl.zeros([BLOCK_M], dtype=tl.float32) + 1.0
    acc = tl.zeros([BLOCK_M, HEAD_DIM], dtype=tl.float32)
    q = tl.load(q_ptrs)
    acc, l_i, m_i = _attn_fwd_inner(
        acc,
        l_i,
        m_i,
        q,
        k_ptrs,
        v_ptrs,
        sm_scale,
        stride_kn,
        stride_vn,
        start_m,
        seqlen_k,
        BLOCK_M,
        BLOCK_N,
        HEAD_DIM,
        CAUSAL,
    )
    acc = acc / l_i[:, None]
    lse = m_i + tl.math.log2(l_i) / 1.4426950408889634
    o_ptrs = (
        Out
        + off_hz * stride_oh
        + offs_m[:, None] * stride_om
        + offs_d[None, :] * stride_ok
    )
    tl.store(o_ptrs, acc.to(Out.dtype.element_ty))
    tl.store(Lse + off_hz * seqlen_q + offs_m, lse)

# config = {"BLOCK_M": 32, "BLOCK_N": 16, "HEAD_DIM": 256, "arch": "sm_100", "causal": false, "dtype": "fp16", "num_stages": 4, "num_warps": 4}
# arch = sm_100


// ===== COMPILED SASS (sm_100a) =====

	.target	sm_100a

	.elftype	@"ET_EXEC"


//--------------------- .note.nv.tkinfo           --------------------------
	.section	.note.nv.tkinfo,"",@"SHT_NOTE"
	.sectionflags	@"SHF_NOTE_NV_TKINFO"
	.tkinfo
        /*0018*/ 	.word	0x00000081
        /*0030*/ 	.string	""
        /*0030*/ 	.string	"ptxas-blackwell"
        /*0030*/ 	.string	"Cuda compilation tools, release 12.9, V12.9.86"
        /*0030*/ 	.string	"Build cuda_12.9.r12.9/compiler.36037853_0"
        /*0030*/ 	.string	"-v  -suppress-debug-info  -lineinfo  -arch sm_100a "



//--------------------- .note.nv.cuver            --------------------------
	.section	.note.nv.cuver,"",@"SHT_NOTE"
	.sectionflags	@"SHF_NOTE_NV_CUVER"
        /*0018*/ 	.short	0x0001
        /*001a*/ 	.short	0x0064
        /*001c*/ 	.short	0x0001
        /*001e*/ 	.short	0x0000
        /*0020*/ 	.short	0x0001
        /*0022*/ 	.short	0x0000


//--------------------- .nv.info                  --------------------------
	.section	.nv.info,"",@"SHT_CUDA_INFO"
	.align	4


	//----- nvinfo : EIATTR_REGCOUNT
	.align		4
        /*0000*/ 	.byte	0x04, 0x2f
        /*0002*/ 	.short	(.L_2 - .L_1)
	.align		4
.L_1:
        /*0004*/ 	.word	index@(attn_fwd)
        /*0008*/ 	.word	0x000000ff


	//----- nvinfo : EIATTR_FRAME_SIZE
	.align		4
.L_2:
        /*000c*/ 	.byte	0x04, 0x11
        /*000e*/ 	.short	(.L_4 - .L_3)
	.align		4
.L_3:
        /*0010*/ 	.word	index@(attn_fwd)
        /*0014*/ 	.word	0x00000000


	//----- nvinfo : EIATTR_MIN_STACK_SIZE
	.align		4
.L_4:
        /*0018*/ 	.byte	0x04, 0x12
        /*001a*/ 	.short	(.L_6 - .L_5)
	.align		4
.L_5:
        /*001c*/ 	.word	index@(attn_fwd)
        /*0020*/ 	.word	0x00000000
.L_6:


//--------------------- .nv.info.attn_fwd         --------------------------
	.section	.nv.info.attn_fwd,"",@"SHT_CUDA_INFO"
	.sectionflags	@""
	.align	4


	//----- nvinfo : EIATTR_CUDA_API_VERSION
	.align		4
        /*0000*/ 	.byte	0x04, 0x37
        /*0002*/ 	.short	(.L_8 - .L_7)
.L_7:
        /*0004*/ 	.word	0x00000081


	//----- nvinfo : EIATTR_KPARAM_INFO
	.align		4
.L_8:
        /*0008*/ 	.byte	0x04, 0x17
        /*000a*/ 	.short	(.L_10 - .L_9)
.L_9:
        /*000c*/ 	.word	0x00000000
        /*0010*/ 	.short	0x0019
        /*0012*/ 	.short	0x0080
        /*0014*/ 	.byte	0x00, 0xf4, 0x21, 0x00


	//----- nvinfo : EIATTR_KPARAM_INFO
	.align		4
.L_10:
        /*0018*/ 	.byte	0x04, 0x17
        /*001a*/ 	.short	(.L_12 - .L_11)
.L_11:
        /*001c*/ 	.word	0x00000000
        /*0020*/ 	.short	0x0018
        /*0022*/ 	.short	0x0078
        /*0024*/ 	.byte	0x00, 0xf4, 0x21, 0x00


	//----- nvinfo : EIATTR_KPARAM_INFO
	.align		4
.L_12:
        /*0028*/ 	.byte	0x04, 0x17
        /*002a*/ 	.short	(.L_14 - .L_13)
.L_13:
        /*002c*/ 	.word	0x00000000
        /*0030*/ 	.short	0x0017
        /*0032*/ 	.short	0x0070
        /*0034*/ 	.byte	0x00, 0xf0, 0x11, 0x00


	//----- nvinfo : EIATTR_KPARAM_INFO
	.align		4
.L_14:
        /*0038*/ 	.byte	0x04, 0x17
        /*003a*/ 	.short	(.L_16 - .L_15)
.L_15:
        /*003c*/ 	.word	0x00000000
        /*0040*/ 	.short	0x0016
        /*0042*/ 	.short	0x006c
        /*0044*/ 	.byte	0x00, 0xf0, 0x11, 0x00


	//----- nvinfo : EIATTR_KPARAM_INFO
	.align		4
.L_16:
        /*0048*/ 	.byte	0x04, 0x17
        /*004a*/ 	.short	(.L_18 - .L_17)
.L_17:
        /*004c*/ 	.word	0x00000000
        /*0050*/ 	.short	0x0015
        /*0052*/ 	.short	0x0068
        /*0054*/ 	.byte	0x00, 0xf0, 0x11, 0x00


	//----- nvinfo : EIATTR_KPARAM_INFO
	.align		4
.L_18:
        /*0058*/ 	.byte	0x04, 0x17
        /*005a*/ 	.short	(.L_20 - .L_19)
.L_19:
        /*005c*/ 	.word	0x00000000
        /*0060*/ 	.short	0x0014
        /*0062*/ 	.short	0x0064
        /*0064*/ 	.byte	0x00, 0xf0, 0x11, 0x00


	//----- nvinfo : EIATTR_KPARAM_INFO
	.align		4
.L_20:
        /*0068*/ 	.byte	0x04, 0x17
        /*006a*/ 	.short	(.L_22 - .L_21)
.L_21:
        /*006c*/ 	.word	0x00000000
        /*0070*/ 	.short	0x0013
        /*0072*/ 	.short	0x0060
        /*0074*/ 	.byte	0x00, 0xf0, 0x11, 0x00


	//----- nvinfo : EIATTR_KPARAM_INFO
	.align		4
.L_22:
        /*0078*/ 	.byte	0x04, 0x17
        /*007a*/ 	.short	(.L_24 - .L_23)
.L_23:
        /*007c*/ 	.word	0x00000000
        /*0080*/ 	.short	0x0012
        /*0082*/ 	.short	0x005c
        /*0084*/ 	.byte	0x00, 0xf0, 0x11, 0x00


	//----- nvinfo : EIATTR_KPARAM_INFO
	.align		4
.L_24:
        /*0088*/ 	.byte	0x04, 0x17
        /*008a*/ 	.short	(.L_26 - .L_25)
.L_25:
        /*008c*/ 	.word	0x00000000
        /*0090*/ 	.short	0x0011
        /*0092*/ 	.short	0x0058
        /*0094*/ 	.byte	0x00, 0xf0, 0x11, 0x00


	//----- nvinfo : EIATTR_KPARAM_INFO
	.align		4
.L_26:
        /*0098*/ 	.byte	0x04, 0x17
        /*009a*/ 	.short	(.L_28 - .L_27)
.L_27:
        /*009c*/ 	.word	0x00000000
        /*00a0*/ 	.short	0x0010
        /*00a2*/ 	.short	0x0054
        /*00a4*/ 	.byte	0x00, 0xf0, 0x11, 0x00


	//----- nvinfo : EIATTR_KPARAM_INFO
	.align		4
.L_28:
        /*00a8*/ 	.byte	0x04, 0x17
        /*00aa*/ 	.short	(.L_30 - .L_29)
.L_29:
        /*00ac*/ 	.word	0x00000000
        /*00b0*/ 	.short	0x000f
        /*00b2*/ 	.short	0x0050
        /*00b4*/ 	.byte	0x00, 0xf0, 0x11, 0x00


	//----- nvinfo : EIATTR_KPARAM_INFO
	.align		4
.L_30:
        /*00b8*/ 	.byte	0x04, 0x17
        /*00ba*/ 	.short	(.L_32 - .L_31)
.L_31:
        /*00bc*/ 	.word	0x00000000
        /*00c0*/ 	.short	0x000e
        /*00c2*/ 	.short	0x004c
        /*00c4*/ 	.byte	0x00, 0xf0, 0x11, 0x00


	//----- nvinfo : EIATTR_KPARAM_INFO
	.align		4
.L_32:
        /*00c8*/ 	.byte	0x04, 0x17
        /*00ca*/ 	.short	(.L_34 - .L_33)
.L_33:
        /*00cc*/ 	.word	0x00000000
        /*00d0*/ 	.short	0x000d
        /*00d2*/ 	.short	0x0048
        /*00d4*/ 	.byte	0x00, 0xf0, 0x11, 0x00


	//----- nvinfo : EIATTR_KPARAM_INFO
	.align		4
.L_34:
        /*00d8*/ 	.byte	0x04, 0x17
        /*00da*/ 	.short	(.L_36 - .L_35)
.L_35:
        /*00dc*/ 	.word	0x00000000
        /*00e0*/ 	.short	0x000c
        /*00e2*/ 	.short	0x0044
        /*00e4*/ 	.byte	0x00, 0xf0, 0x11, 0x00


	//----- nvinfo : EIATTR_KPARAM_INFO
	.align		4
.L_36:
        /*00e8*/ 	.byte	0x04, 0x17
        /*00ea*/ 	.short	(.L_38 - .L_37)
.L_37:
        /*00ec*/ 	.word	0x00000000
        /*00f0*/ 	.short	0x000b
        /*00f2*/ 	.short	0x0040
        /*00f4*/ 	.byte	0x00, 0xf0, 0x11, 0x00


	//----- nvinfo : EIATTR_KPARAM_INFO
	.align		4
.L_38:
        /*00f8*/ 	.byte	0x04, 0x17
        /*00fa*/ 	.short	(.L_40 - .L_39)
.L_39:
        /*00fc*/ 	.word	0x00000000
        /*0100*/ 	.short	0x000a
        /*0102*/ 	.short	0x003c
        /*0104*/ 	.byte	0x00, 0xf0, 0x11, 0x00


	//----- nvinfo : EIATTR_KPARAM_INFO
	.align		4
.L_40:
        /*0108*/ 	.byte	0x04, 0x17
        /*010a*/ 	.short	(.L_42 - .L_41)
.L_41:
        /*010c*/ 	.word	0x00000000
        /*0110*/ 	.short	0x0009
        /*0112*/ 	.short	0x0038
        /*0114*/ 	.byte	0x00, 0xf0, 0x11, 0x00


	//----- nvinfo : EIATTR_KPARAM_INFO
	.align		4
.L_42:
        /*0118*/ 	.byte	0x04, 0x17
        /*011a*/ 	.short	(.L_44 - .L_43)
.L_43:
        /*011c*/ 	.word	0x00000000
        /*0120*/ 	.short	0x0008
        /*0122*/ 	.short	0x0034
        /*0124*/ 	.byte	0x00, 0xf0, 0x11, 0x00


	//----- nvinfo : EIATTR_KPARAM_INFO
	.align		4
.L_44:
        /*0128*/ 	.byte	0x04, 0x17
        /*012a*/ 	.short	(.L_46 - .L_45)
.L_45:
        /*012c*/ 	.word	0x00000000
        /*0130*/ 	.short	0x0007
        /*0132*/ 	.short	0x0030
        /*0134*/ 	.byte	0x00, 0xf0, 0x11, 0x00


	//----- nvinfo : EIATTR_KPARAM_INFO
	.align		4
.L_46:
        /*0138*/ 	.byte	0x04, 0x17
        /*013a*/ 	.short	(.L_48 - .L_47)
.L_47:
        /*013c*/ 	.word	0x00000000
        /*0140*/ 	.short	0x0006
        /*0142*/ 	.short	0x002c
        /*0144*/ 	.byte	0x00, 0xf0, 0x11, 0x00


	//----- nvinfo : EIATTR_KPARAM_INFO
	.align		4
.L_48:
        /*0148*/ 	.byte	0x04, 0x17
        /*014a*/ 	.short	(.L_50 - .L_49)
.L_49:
        /*014c*/ 	.word	0x00000000
        /*0150*/ 	.short	0x0005
        /*0152*/ 	.short	0x0028
        /*0154*/ 	.byte	0x00, 0xf0, 0x11, 0x00


	//----- nvinfo : EIATTR_KPARAM_INFO
	.align		4
.L_50:
        /*0158*/ 	.byte	0x04, 0x17
        /*015a*/ 	.short	(.L_52 - .L_51)
.L_51:
        /*015c*/ 	.word	0x00000000
        /*0160*/ 	.short	0x0004
        /*0162*/ 	.short	0x0020
        /*0164*/ 	.byte	0x00, 0xf4, 0x21, 0x00


	//----- nvinfo : EIATTR_KPARAM_INFO
	.align		4
.L_52:
        /*0168*/ 	.byte	0x04, 0x17
        /*016a*/ 	.short	(.L_54 - .L_53)
.L_53:
        /*016c*/ 	.word	0x00000000
        /*0170*/ 	.short	0x0003
        /*0172*/ 	.short	0x0018
        /*0174*/ 	.byte	0x00, 0xf4, 0x21, 0x00


	//----- nvinfo : EIATTR_KPARAM_INFO
	.align		4
.L_54:
        /*0178*/ 	.byte	0x04, 0x17
        /*017a*/ 	.short	(.L_56 - .L_55)
.L_55:
        /*017c*/ 	.word	0x00000000
        /*0180*/ 	.short	0x0002
        /*0182*/ 	.short	0x0010
        /*0184*/ 	.byte	0x00, 0xf4, 0x21, 0x00


	//----- nvinfo : EIATTR_KPARAM_INFO
	.align		4
.L_56:
        /*0188*/ 	.byte	0x04, 0x17
        /*018a*/ 	.short	(.L_58 - .L_57)
.L_57:
        /*018c*/ 	.word	0x00000000
        /*0190*/ 	.short	0x0001
        /*0192*/ 	.short	0x0008
        /*0194*/ 	.byte	0x00, 0xf4, 0x21, 0x00


	//----- nvinfo : EIATTR_KPARAM_INFO
	.align		4
.L_58:
        /*0198*/ 	.byte	0x04, 0x17
        /*019a*/ 	.short	(.L_60 - .L_59)
.L_59:
        /*019c*/ 	.word	0x00000000
        /*01a0*/ 	.short	0x0000
        /*01a2*/ 	.short	0x0000
        /*01a4*/ 	.byte	0x00, 0xf4, 0x21, 0x00


	//----- nvinfo : EIATTR_SPARSE_MMA_MASK
	.align		4
.L_60:
        /*01a8*/ 	.byte	0x03, 0x50
        /*01aa*/ 	.short	0x0000


	//----- nvinfo : EIATTR_MAXREG_COUNT
	.align		4
        /*01ac*/ 	.byte	0x03, 0x1b
        /*01ae*/ 	.short	0x00ff


	//----- nvinfo : EIATTR_NUM_BARRIERS
	.align		4
        /*01b0*/ 	.byte	0x02, 0x4c
        /*01b2*/ 	.byte	0x01
	.zero		1


	//----- nvinfo : EIATTR_COOP_GROUP_MASK_REGIDS
	.align		4
        /*01b4*/ 	.byte	0x04, 0x29
        /*01b6*/ 	.short	(.L_62 - .L_61)


	//   ....[0]....
.L_61:
        /*01b8*/ 	.word	0xffffffff


	//   ....[1]....
        /*01bc*/ 	.word	0xffffffff


	//   ....[2]....
        /*01c0*/ 	.word	0xffffffff


	//   ....[3]....
        /*01c4*/ 	.word	0xffffffff


	//   ....[4]....
        /*01c8*/ 	.word	0xffffffff


	//   ....[5]....
        /*01cc*/ 	.word	0xffffffff


	//   ....[6]....
        /*01d0*/ 	.word	0xffffffff


	//   ....[7]....
        /*01d4*/ 	.word	0xffffffff


	//   ....[8]....
        /*01d8*/ 	.word	0xffffffff


	//   ....[9]....
        /*01dc*/ 	.word	0xffffffff


	//   ....[10]....
        /*01e0*/ 	.word	0xffffffff


	//   ....[11]....
        /*01e4*/ 	.word	0xffffffff


	//   ....[12]....
        /*01e8*/ 	.word	0xffffffff


	//   ....[13]....
        /*01ec*/ 	.word	0xffffffff


	//   ....[14]....
        /*01f0*/ 	.word	0xffffffff


	//   ....[15]....
        /*01f4*/ 	.word	0xffffffff


	//   ....[16]....
        /*01f8*/ 	.word	0xffffffff


	//   ....[17]....
        /*01fc*/ 	.word	0xffffffff


	//----- nvinfo : EIATTR_COOP_GROUP_INSTR_OFFSETS
	.align		4
.L_62:
        /*0200*/ 	.byte	0x04, 0x28
        /*0202*/ 	.short	(.L_64 - .L_63)


	//   ....[0]....
.L_63:
        /*0204*/ 	.word	0x00003360


	//   ....[1]....
        /*0208*/ 	.word	0x00003370


	//   ....[2]....
        /*020c*/ 	.word	0x00003380


	//   ....[3]....
        /*0210*/ 	.word	0x00003390


	//   ....[4]....
        /*0214*/ 	.word	0x000033f0


	//   ....[5]....
        /*0218*/ 	.word	0x00003400


	//   ....[6]....
        /*021c*/ 	.word	0x00003410


	//   ....[7]....
        /*0220*/ 	.word	0x00003420


	//   ....[8]....
        /*0224*/ 	.word	0x00003560


	//   ....[9]....
        /*0228*/ 	.word	0x000037d0


	//   ....[10]....
        /*022c*/ 	.word	0x000037e0


	//   ....[11]....
        /*0230*/ 	.word	0x00003800


	//   ....[12]....
        /*0234*/ 	.word	0x00003810


	//   ....[13]....
        /*0238*/ 	.word	0x00003860


	//   ....[14]....
        /*023c*/ 	.word	0x00003870


	//   ....[15]....
        /*0240*/ 	.word	0x00003880


	//   ....[16]....
        /*0244*/ 	.word	0x00003890


	//   ....[17]....
        /*0248*/ 	.word	0x00003970


	//----- nvinfo : EIATTR_VRC_CTA_INIT_COUNT
	.align		4
.L_64:
        /*024c*/ 	.byte	0x02, 0x4a
	.zero		1
	.zero		1


	//----- nvinfo : EIATTR_EXIT_INSTR_OFFSETS
	.align		4
        /*0250*/ 	.byte	0x04, 0x1c
        /*0252*/ 	.short	(.L_66 - .L_65)


	//   ....[0]....
.L_65:
        /*0254*/ 	.word	0x00007850


	//   ....[1]....
        /*0258*/ 	.word	0x00007880


	//----- nvinfo : EIATTR_REQNTID
	.align		4
.L_66:
        /*025c*/ 	.byte	0x04, 0x10
        /*025e*/ 	.short	(.L_68 - .L_67)
.L_67:
        /*0260*/ 	.word	0x00000080
        /*0264*/ 	.word	0x00000001
        /*0268*/ 	.word	0x00000001


	//----- nvinfo : EIATTR_CBANK_PARAM_SIZE
	.align		4
.L_68:
        /*026c*/ 	.byte	0x03, 0x19
        /*026e*/ 	.short	0x0088


	//----- nvinfo : EIATTR_PARAM_CBANK
	.align		4
        /*0270*/ 	.byte	0x04, 0x0a
        /*0272*/ 	.short	(.L_70 - .L_69)
	.align		4
.L_69:
        /*0274*/ 	.word	index@(.nv.constant0.attn_fwd)
        /*0278*/ 	.short	0x0380
        /*027a*/ 	.short	0x0088


	//----- nvinfo : EIATTR_SW_WAR
	.align		4
.L_70:
        /*027c*/ 	.byte	0x04, 0x36
        /*027e*/ 	.short	(.L_72 - .L_71)
.L_71:
        /*0280*/ 	.word	0x00000008
.L_72:


//--------------------- .nv.compat                --------------------------
	.section	.nv.compat,"",@"SHT_CUDA_COMPAT_INFO"
	.align	4
        /*0000*/ 	.byte	0x02, 0x02, 0x01, 0x00, 0x02, 0x05, 0x05, 0x00, 0x02, 0x03, 0x00, 0x00, 0x02, 0x06, 0x01, 0x00


//--------------------- .nv.callgraph             --------------------------
	.section	.nv.callgraph,"",@"SHT_CUDA_CALLGRAPH"
	.align	4
	.sectionentsize	8
	.align		4
        /*0000*/ 	.word	0x00000000
	.align		4
        /*0004*/ 	.word	0xffffffff
	.align		4
        /*0008*/ 	.word	0x00000000
	.align		4
        /*000c*/ 	.word	0xfffffffe
	.align		4
        /*0010*/ 	.word	0x00000000
	.align		4
        /*0014*/ 	.word	0xfffffffd
	.align		4
        /*0018*/ 	.word	0x00000000
	.align		4
        /*001c*/ 	.word	0xfffffffc


//--------------------- .nv.constant4             --------------------------
	.section	.nv.constant4,"a",@progbits
	.align	8
	.align		8
.nv.constant4:
        /*0000*/ 	.dword	_$_str


//--------------------- .text.attn_fwd            --------------------------
	.section	.text.attn_fwd,"ax",@progbits
	.align	128
        .global         attn_fwd
        .type           attn_fwd,@function
        .size           attn_fwd,(.L_x_3 - attn_fwd)
        .other          attn_fwd,@"STO_CUDA_ENTRY STV_DEFAULT"
attn_fwd:
.text.attn_fwd:
[----:B------:R-:W0:Y:S01]  /*0000*/  LDC R1, c[0x0][0x37c] ;  /* 0x0000df00ff017b82 */ /* 0x000e220000000800 */
[----:B------:R-:W1:Y:S07]  /*0010*/  S2R R2, SR_TID.X ;  /* 0x0000000000027919 */ /* 0x000e6e0000002100 */
[----:B------:R-:W2:Y:S01]  /*0020*/  S2UR UR7, SR_CTAID.Y ;  /* 0x00000000000779c3 */ /* 0x000ea20000002600 */
[----:B------:R-:W2:Y:S01]  /*0030*/  LDCU.64 UR4, c[0x0][0x3b0] ;  /* 0x00007600ff0477ac */ /* 0x000ea20008000a00 */
[----:B------:R-:W3:Y:S01]  /*0040*/  S2R R3, SR_CTAID.X ;  /* 0x0000000000037919 */ /* 0x000ee20000002500 */
[----:B------:R-:W4:Y:S05]  /*0050*/  LDCU.64 UR10, c[0x0][0x358] ;  /* 0x00006b00ff0a77ac */ /* 0x000f2a0008000a00 */
[----:B------:R-:W5:Y:S08]  /*0060*/  LDC R6, c[0x0][0x3b8] ;  /* 0x0000ee00ff067b82 */ /* 0x000f700000000800 */
[----:B------:R-:W0:Y:S01]  /*0070*/  LDC.64 R10, c[0x0][0x380] ;  /* 0x0000e000ff0a7b82 */ /* 0x000e220000000a00 */
[----:B--2---:R-:W-:-:S04]  /*0080*/  UIMAD UR4, UR7, UR4, URZ ;  /* 0x00000004070472a4 */ /* 0x004fc8000f8e02ff */
[----:B------:R-:W-:Y:S01]  /*0090*/  USHF.L.U32 UR6, UR4, 0x1, URZ ;  /* 0x0000000104067899 */ /* 0x000fe200080006ff */
[----:B-1----:R-:W-:Y:S02]  /*00a0*/  LOP3.LUT R0, R2, 0x1f, RZ, 0xc0, !PT ;  /* 0x0000001f02007812 */ /* 0x002fe400078ec0ff */
[----:B------:R-:W-:-:S03]  /*00b0*/  SHF.R.U32.HI R5, RZ, 0x5, R2 ;  /* 0x00000005ff057819 */ /* 0x000fc60000011602 */
[----:B---3--:R-:W-:Y:S01]  /*00c0*/  IMAD R0, R3, 0x20, R0 ;  /* 0x0000002003007824 */ /* 0x008fe200078e0200 */
[----:B------:R-:W-:-:S03]  /*00d0*/  SGXT.U32 R5, R5, 0x2 ;  /* 0x000000020505781a */ /* 0x000fc60000000000 */
[----:B------:R-:W-:Y:S01]  /*00e0*/  IMAD R3, R0, UR5, RZ ;  /* 0x0000000500037c24 */ /* 0x000fe2000f8e02ff */
[----:B------:R-:W-:Y:S01]  /*00f0*/  UIMAD.WIDE UR4, UR4, 0x2, URZ ;  /* 0x00000002040478a5 */ /* 0x000fe2000f8e02ff */
[----:B-----5:R-:W-:Y:S02]  /*0100*/  IMAD R7, R5, R6, RZ ;  /* 0x0000000605077224 */ /* 0x020fe400078e02ff */
[C---:B------:R-:W-:Y:S02]  /*0110*/  IMAD.SHL.U32 R5, R3.reuse, 0x2, RZ ;  /* 0x0000000203057824 */ /* 0x040fe400078e00ff */
[----:B------:R-:W-:-:S03]  /*0120*/  IMAD.HI R8, R3, 0x2, RZ ;  /* 0x0000000203087827 */ /* 0x000fc600078e02ff */
[----:B0-----:R-:W-:Y:S01]  /*0130*/  IADD3 R4, P0, P1, R5, UR6, R10 ;  /* 0x0000000605047c10 */ /* 0x001fe2000f91e00a */
[----:B------:R-:W-:-:S03]  /*0140*/  IMAD R9, R6, 0x4, R7 ;  /* 0x0000000406097824 */ /* 0x000fc600078e0207 */
[----:B------:R-:W-:Y:S02]  /*0150*/  IADD3.X R3, PT, PT, R8, UR5, R11, P0, P1 ;  /* 0x0000000508037c10 */ /* 0x000fe400087e240b */
[CC--:B------:R-:W-:Y:S02]  /*0160*/  LEA R10, P0, R7.reuse, R4.reuse, 0x1 ;  /* 0x00000004070a7211 */ /* 0x0c0fe400078008ff */
[C---:B------:R-:W-:Y:S02]  /*0170*/  LEA R5, R6.reuse, R9, 0x2 ;  /* 0x0000000906057211 */ /* 0x040fe400078e10ff */
[----:B------:R-:W-:Y:S02]  /*0180*/  LEA.HI.X.SX32 R11, R7, R3, 0x1, P0 ;  /* 0x00000003070b7211 */ /* 0x000fe400000f0eff */
[-C--:B------:R-:W-:Y:S01]  /*0190*/  LEA R12, P0, R9, R4.reuse, 0x1 ;  /* 0x00000004090c7211 */ /* 0x080fe200078008ff */
[----:B------:R-:W-:Y:S01]  /*01a0*/  IMAD R17, R6, 0x4, R5 ;  /* 0x0000000406117824 */ /* 0x000fe200078e0205 */
[----:B------:R-:W-:-:S02]  /*01b0*/  LEA R14, P1, R5, R4, 0x1 ;  /* 0x00000004050e7211 */ /* 0x000fc400078208ff */
[-C--:B------:R-:W-:Y:S01]  /*01c0*/  LEA.HI.X.SX32 R13, R9, R3.reuse, 0x1, P0 ;  /* 0x00000003090d7211 */ /* 0x080fe200000f0eff */
[C---:B------:R-:W-:Y:S01]  /*01d0*/  IMAD R9, R6.reuse, 0x4, R17 ;  /* 0x0000000406097824 */ /* 0x040fe200078e0211 */
[-C--:B------:R-:W-:Y:S02]  /*01e0*/  LEA R16, P0, R17, R4.reuse, 0x1 ;  /* 0x0000000411107211 */ /* 0x080fe400078008ff */
[-C--:B------:R-:W-:Y:S01]  /*01f0*/  LEA.HI.X.SX32 R15, R5, R3.reuse, 0x1, P1 ;  /* 0x00000003050f7211 */ /* 0x080fe200008f0eff */
[C---:B------:R-:W-:Y:S01]  /*0200*/  IMAD R21, R6.reuse, 0x4, R9 ;  /* 0x0000000406157824 */ /* 0x040fe200078e0209 */
[----:B------:R-:W-:Y:S01]  /*0210*/  LEA.HI.X.SX32 R17, R17, R3, 0x1, P0 ;  /* 0x0000000311117211 */ /* 0x000fe200000f0eff */
[----:B----4-:R0:W2:Y:S03]  /*0220*/  LDG.E.U16 R5, desc[UR10][R10.64] ;  /* 0x0000000a0a057981 */ /* 0x0100a6000c1e1500 */
[----:B------:R-:W-:Y:S01]  /*0230*/  LEA R23, R6, R21, 0x2 ;  /* 0x0000001506177211 */ /* 0x000fe200078e10ff */
[----:B------:R1:W3:Y:S01]  /*0240*/  LDG.E.U16 R8, desc[UR10][R12.64] ;  /* 0x0000000a0c087981 */ /* 0x0002e2000c1e1500 */
[----:B------:R-:W-:-:S03]  /*0250*/  LEA R18, P0, R9, R4, 0x1 ;  /* 0x0000000409127211 */ /* 0x000fc600078008ff */
[C---:B------:R-:W-:Y:S01]  /*0260*/  IMAD R25, R6.reuse, 0x4, R23 ;  /* 0x0000000406197824 */ /* 0x040fe200078e0217 */
[-C--:B------:R-:W-:Y:S01]  /*0270*/  LEA.HI.X.SX32 R19, R9, R3.reuse, 0x1, P0 ;  /* 0x0000000309137211 */ /* 0x080fe200000f0eff */
[----:B------:R4:W5:Y:S01]  /*0280*/  LDG.E.U16 R7, desc[UR10][R14.64] ;  /* 0x0000000a0e077981 */ /* 0x000962000c1e1500 */
[CC--:B0-----:R-:W-:Y:S01]  /*0290*/  LEA R10, P0, R21.reuse, R4.reuse, 0x1 ;  /* 0x00000004150a7211 */ /* 0x0c1fe200078008ff */
[C---:B-1----:R-:W-:Y:S02]  /*02a0*/  IMAD R13, R6.reuse, 0x4, R25 ;  /* 0x00000004060d7824 */ /* 0x042fe400078e0219 */
[----:B------:R0:W2:Y:S01]  /*02b0*/  LDG.E.U16 R9, desc[UR10][R16.64] ;  /* 0x0000000a10097981 */ /* 0x0000a2000c1e1500 */
[-C--:B------:R-:W-:Y:S02]  /*02c0*/  LEA.HI.X.SX32 R11, R21, R3.reuse, 0x1, P0 ;  /* 0x00000003150b7211 */ /* 0x080fe400000f0eff */
[-C--:B------:R-:W-:Y:S01]  /*02d0*/  LEA R20, P1, R23, R4.reuse, 0x1 ;  /* 0x0000000417147211 */ /* 0x080fe200078208ff */
[----:B------:R1:W2:Y:S01]  /*02e0*/  LDG.E.U16 R26, desc[UR10][R18.64] ;  /* 0x0000000a121a7981 */ /* 0x0002a2000c1e1500 */
[----:B----4-:R-:W-:Y:S01]  /*02f0*/  LEA R14, P0, R25, R4, 0x1 ;  /* 0x00000004190e7211 */ /* 0x010fe200078008ff */
[----:B0-----:R-:W-:Y:S01]  /*0300*/  IMAD R17, R6, 0x4, R13 ;  /* 0x0000000406117824 */ /* 0x001fe200078e020d */
[-C--:B------:R-:W-:Y:S01]  /*0310*/  LEA.HI.X.SX32 R21, R23, R3.reuse, 0x1, P1 ;  /* 0x0000000317157211 */ /* 0x080fe200008f0eff */
[----:B------:R-:W4:Y:S01]  /*0320*/  LDG.E.U16 R28, desc[UR10][R10.64] ;  /* 0x0000000a0a1c7981 */ /* 0x000f22000c1e1500 */
[----:B------:R-:W-:-:S02]  /*0330*/  LEA.HI.X.SX32 R15, R25, R3, 0x1, P0 ;  /* 0x00000003190f7211 */ /* 0x000fc400000f0eff */
[CC--:B------:R-:W-:Y:S01]  /*0340*/  LEA R12, P0, R13.reuse, R4.reuse, 0x1 ;  /* 0x000000040d0c7211 */ /* 0x0c0fe200078008ff */
[----:B------:R0:W2:Y:S01]  /*0350*/  LDG.E.U16 R30, desc[UR10][R20.64] ;  /* 0x0000000a141e7981 */ /* 0x0000a2000c1e1500 */
[C---:B------:R-:W-:Y:S02]  /*0360*/  LEA R23, R6.reuse, R17, 0x2 ;  /* 0x0000001106177211 */ /* 0x040fe400078e10ff */
[-C--:B------:R-:W-:Y:S01]  /*0370*/  LEA.HI.X.SX32 R13, R13, R3.reuse, 0x1, P0 ;  /* 0x000000030d0d7211 */ /* 0x080fe200000f0eff */
[----:B------:R0:W2:Y:S01]  /*0380*/  LDG.E.U16 R32, desc[UR10][R14.64] ;  /* 0x0000000a0e207981 */ /* 0x0000a2000c1e1500 */
[-C--:B------:R-:W-:Y:S01]  /*0390*/  LEA R16, P0, R17, R4.reuse, 0x1 ;  /* 0x0000000411107211 */ /* 0x080fe200078008ff */
[C---:B------:R-:W-:Y:S01]  /*03a0*/  IMAD R25, R6.reuse, 0x4, R23 ;  /* 0x0000000406197824 */ /* 0x040fe200078e0217 */
[-C--:B-1----:R-:W-:Y:S01]  /*03b0*/  LEA R18, P1, R23, R4.reuse, 0x1 ;  /* 0x0000000417127211 */ /* 0x082fe200078208ff */
[----:B------:R1:W2:Y:S01]  /*03c0*/  LDG.E.U16 R34, desc[UR10][R12.64] ;  /* 0x0000000a0c227981 */ /* 0x0002a2000c1e1500 */
[----:B------:R-:W-:Y:S01]  /*03d0*/  LEA.HI.X.SX32 R17, R17, R3, 0x1, P0 ;  /* 0x0000000311117211 */ /* 0x000fe200000f0eff */
[----:B0-----:R-:W-:Y:S01]  /*03e0*/  IMAD R21, R6, 0x4, R25 ;  /* 0x0000000406157824 */ /* 0x001fe200078e0219 */
[----:B------:R-:W-:-:S02]  /*03f0*/  LEA R10, P0, R25, R4, 0x1 ;  /* 0x00000004190a7211 */ /* 0x000fc400078008ff */
[-C--:B------:R-:W-:Y:S01]  /*0400*/  LEA.HI.X.SX32 R19, R23, R3.reuse, 0x1, P1 ;  /* 0x0000000317137211 */ /* 0x080fe200008f0eff */
[----:B------:R-:W-:Y:S01]  /*0410*/  IMAD R23, R6, 0x4, R21 ;  /* 0x0000000406177824 */ /* 0x000fe200078e0215 */
[----:B------:R-:W-:Y:S01]  /*0420*/  LEA.HI.X.SX32 R11, R25, R3, 0x1, P0 ;  /* 0x00000003190b7211 */ /* 0x000fe200000f0eff */
[----:B------:R-:W2:Y:S01]  /*0430*/  LDG.E.U16 R36, desc[UR10][R16.64] ;  /* 0x0000000a10247981 */ /* 0x000ea2000c1e1500 */
[----:B------:R-:W-:-:S03]  /*0440*/  LEA R14, P0, R21, R4, 0x1 ;  /* 0x00000004150e7211 */ /* 0x000fc600078008ff */
[----:B------:R0:W2:Y:S01]  /*0450*/  LDG.E.U16 R38, desc[UR10][R18.64] ;  /* 0x0000000a12267981 */ /* 0x0000a2000c1e1500 */
[----:B------:R-:W-:Y:S02]  /*0460*/  LEA.HI.X.SX32 R15, R21, R3, 0x1, P0 ;  /* 0x00000003150f7211 */ /* 0x000fe400000f0eff */
[----:B------:R-:W-:Y:S01]  /*0470*/  LEA R21, R6, R23, 0x2 ;  /* 0x0000001706157211 */ /* 0x000fe200078e10ff */
[----:B------:R0:W2:Y:S01]  /*0480*/  LDG.E.U16 R40, desc[UR10][R10.64] ;  /* 0x0000000a0a287981 */ /* 0x0000a2000c1e1500 */
[----:B-1----:R-:W-:-:S03]  /*0490*/  LEA R12, P0, R23, R4, 0x1 ;  /* 0x00000004170c7211 */ /* 0x002fc600078008ff */
[C---:B------:R-:W-:Y:S01]  /*04a0*/  IMAD R25, R6.reuse, 0x4, R21 ;  /* 0x0000000406197824 */ /* 0x040fe200078e0215 */
[-C--:B------:R-:W-:Y:S01]  /*04b0*/  LEA.HI.X.SX32 R13, R23, R3.reuse, 0x1, P0 ;  /* 0x00000003170d7211 */ /* 0x080fe200000f0eff */
[----:B------:R1:W2:Y:S02]  /*04c0*/  LDG.E.U16 R42, desc[UR10][R14.64] ;  /* 0x0000000a0e2a7981 */ /* 0x0002a4000c1e1500 */
[C---:B0-----:R-:W-:Y:S01]  /*04d0*/  IMAD R19, R6.reuse, 0x4, R25 ;  /* 0x0000000406137824 */ /* 0x041fe200078e0219 */
[CC--:B------:R-:W-:Y:S01]  /*04e0*/  LEA R16, P0, R25.reuse, R4.reuse, 0x1 ;  /* 0x0000000419107211 */ /* 0x0c0fe200078008ff */
[----:B------:R0:W2:Y:S02]  /*04f0*/  LDG.E.U16 R44, desc[UR10][R12.64] ;  /* 0x0000000a0c2c7981 */ /* 0x0000a4000c1e1500 */
[----:B------:R-:W-:Y:S01]  /*0500*/  IMAD R23, R6, 0x4, R19 ;  /* 0x0000000406177824 */ /* 0x000fe200078e0213 */
[----:B------:R-:W-:Y:S02]  /*0510*/  LEA.HI.X.SX32 R17, R25, R3, 0x1, P0 ;  /* 0x0000000319117211 */ /* 0x000fe400000f0eff */
[----:B------:R-:W-:-:S02]  /*0520*/  LEA R10, P0, R19, R4, 0x1 ;  /* 0x00000004130a7211 */ /* 0x000fc400078008ff */
[-C--:B------:R-:W-:Y:S01]  /*0530*/  LEA R20, P1, R21, R4.reuse, 0x1 ;  /* 0x0000000415147211 */ /* 0x080fe200078208ff */
[----:B------:R-:W2:Y:S01]  /*0540*/  LDG.E.U16 R46, desc[UR10][R16.64] ;  /* 0x0000000a102e7981 */ /* 0x000ea2000c1e1500 */
[----:B------:R-:W-:Y:S02]  /*0550*/  LEA.HI.X.SX32 R11, R19, R3, 0x1, P0 ;  /* 0x00000003130b7211 */ /* 0x000fe400000f0eff */
[C---:B------:R-:W-:Y:S02]  /*0560*/  LEA R19, R6.reuse, R23, 0x2 ;  /* 0x0000001706137211 */ /* 0x040fe400078e10ff */
[-C--:B------:R-:W-:Y:S01]  /*0570*/  LEA.HI.X.SX32 R21, R21, R3.reuse, 0x1, P1 ;  /* 0x0000000315157211 */ /* 0x080fe200008f0eff */
[----:B------:R-:W2:Y:S01]  /*0580*/  LDG.E.U16 R47, desc[UR10][R10.64] ;  /* 0x0000000a0a2f7981 */ /* 0x000ea2000c1e1500 */
[C---:B-1----:R-:W-:Y:S01]  /*0590*/  LEA R14, P0, R23.reuse, R4, 0x1 ;  /* 0x00000004170e7211 */ /* 0x042fe200078008ff */
[----:B------:R-:W-:Y:S02]  /*05a0*/  IMAD R25, R6, 0x4, R19 ;  /* 0x0000000406197824 */ /* 0x000fe400078e0213 */
[----:B------:R1:W2:Y:S01]  /*05b0*/  LDG.E.U16 R45, desc[UR10][R20.64] ;  /* 0x0000000a142d7981 */ /* 0x0002a2000c1e1500 */
[----:B------:R-:W-:-:S02]  /*05c0*/  LEA.HI.X.SX32 R15, R23, R3, 0x1, P0 ;  /* 0x00000003170f7211 */ /* 0x000fc400000f0eff */
[-C--:B0-----:R-:W-:Y:S02]  /*05d0*/  LEA R12, P0, R25, R4.reuse, 0x1 ;  /* 0x00000004190c7211 */ /* 0x081fe400078008ff */
[----:B------:R-:W-:Y:S01]  /*05e0*/  LEA R18, P1, R19, R4, 0x1 ;  /* 0x0000000413127211 */ /* 0x000fe200078208ff */
[----:B------:R0:W2:Y:S01]  /*05f0*/  LDG.E.U16 R48, desc[UR10][R14.64] ;  /* 0x0000000a0e307981 */ /* 0x0000a2000c1e1500 */
[----:B-1----:R-:W-:Y:S01]  /*0600*/  IMAD R21, R6, 0x4, R25 ;  /* 0x0000000406157824 */ /* 0x002fe200078e0219 */
[----:B------:R-:W-:-:S04]  /*0610*/  LEA.HI.X.SX32 R13, R25, R3, 0x1, P0 ;  /* 0x00000003190d7211 */ /* 0x000fc800000f0eff */
[C---:B------:R-:W-:Y:S01]  /*0620*/  LEA R16, P0, R21.reuse, R4, 0x1 ;  /* 0x0000000415107211 */ /* 0x040fe200078008ff */
[----:B------:R-:W3:Y:S01]  /*0630*/  LDG.E.U16 R50, desc[UR10][R12.64] ;  /* 0x0000000a0c327981 */ /* 0x000ee2000c1e1500 */
[----:B------:R-:W-:Y:S02]  /*0640*/  LEA R23, R6, R21, 0x2 ;  /* 0x0000001506177211 */ /* 0x000fe400078e10ff */
[----:B------:R-:W-:-:S03]  /*0650*/  LEA.HI.X.SX32 R17, R21, R3, 0x1, P0 ;  /* 0x0000000315117211 */ /* 0x000fc600000f0eff */
[C---:B------:R-:W-:Y:S01]  /*0660*/  IMAD R21, R6.reuse, 0x4, R23 ;  /* 0x0000000406157824 */ /* 0x040fe200078e0217 */
[-C--:B------:R-:W-:Y:S01]  /*0670*/  LEA.HI.X.SX32 R19, R19, R3.reuse, 0x1, P1 ;  /* 0x0000000313137211 */ /* 0x080fe200008f0eff */
[----:B------:R-:W3:Y:S01]  /*0680*/  LDG.E.U16 R51, desc[UR10][R16.64] ;  /* 0x0000000a10337981 */ /* 0x000ee2000c1e1500 */
[CC--:B------:R-:W-:Y:S01]  /*0690*/  LEA R10, P0, R23.reuse, R4.reuse, 0x1 ;  /* 0x00000004170a7211 */ /* 0x0c0fe200078008ff */
[----:B------:R-:W-:Y:S02]  /*06a0*/  IMAD R25, R6, 0x4, R21 ;  /* 0x0000000406197824 */ /* 0x000fe400078e0215 */
[----:B------:R1:W3:Y:S01]  /*06b0*/  LDG.E.U16 R49, desc[UR10][R18.64] ;  /* 0x0000000a12317981 */ /* 0x0002e2000c1e1500 */
[-C--:B------:R-:W-:Y:S02]  /*06c0*/  LEA.HI.X.SX32 R11, R23, R3.reuse, 0x1, P0 ;  /* 0x00000003170b7211 */ /* 0x080fe400000f0eff */
[-C--:B0-----:R-:W-:Y:S02]  /*06d0*/  LEA R14, P0, R25, R4.reuse, 0x1 ;  /* 0x00000004190e7211 */ /* 0x081fe400078008ff */
[----:B------:R-:W-:Y:S01]  /*06e0*/  LEA R20, P1, R21, R4, 0x1 ;  /* 0x0000000415147211 */ /* 0x000fe200078208ff */
[----:B------:R0:W3:Y:S01]  /*06f0*/  LDG.E.U16 R52, desc[UR10][R10.64] ;  /* 0x0000000a0a347981 */ /* 0x0000e2000c1e1500 */
[----:B------:R-:W-:-:S02]  /*0700*/  LEA.HI.X.SX32 R15, R25, R3, 0x1, P0 ;  /* 0x00000003190f7211 */ /* 0x000fc400000f0eff */
[C---:B-1----:R-:W-:Y:S02]  /*0710*/  LEA R19, R6.reuse, R25, 0x2 ;  /* 0x0000001906137211 */ /* 0x042fe400078e10ff */
[-C--:B------:R-:W-:Y:S01]  /*0720*/  LEA.HI.X.SX32 R21, R21, R3.reuse, 0x1, P1 ;  /* 0x0000000315157211 */ /* 0x080fe200008f0eff */
[----:B------:R-:W3:Y:S01]  /*0730*/  LDG.E.U16 R54, desc[UR10][R14.64] ;  /* 0x0000000a0e367981 */ /* 0x000ee2000c1e1500 */
[CC--:B------:R-:W-:Y:S01]  /*0740*/  LEA R12, P0, R19.reuse, R4.reuse, 0x1 ;  /* 0x00000004130c7211 */ /* 0x0c0fe200078008ff */
[C---:B------:R-:W-:Y:S02]  /*0750*/  IMAD R23, R6.reuse, 0x4, R19 ;  /* 0x0000000406177824 */ /* 0x040fe400078e0213 */
[----:B------:R1:W3:Y:S01]  /*0760*/  LDG.E.U16 R53, desc[UR10][R20.64] ;  /* 0x0000000a14357981 */ /* 0x0002e2000c1e1500 */
[----:B------:R-:W-:Y:S01]  /*0770*/  LEA.HI.X.SX32 R13, R19, R3, 0x1, P0 ;  /* 0x00000003130d7211 */ /* 0x000fe200000f0eff */
[----:B------:R-:W-:Y:S01]  /*0780*/  IMAD R19, R6, 0x4, R23 ;  /* 0x0000000406137824 */ /* 0x000fe200078e0217 */
[----:B------:R-:W-:-:S03]  /*0790*/  LEA R16, P0, R23, R4, 0x1 ;  /* 0x0000000417107211 */ /* 0x000fc600078008ff */
[----:B------:R1:W3:Y:S01]  /*07a0*/  LDG.E.U16 R55, desc[UR10][R12.64] ;  /* 0x0000000a0c377981 */ /* 0x0002e2000c1e1500 */
[C---:B------:R-:W-:Y:S02]  /*07b0*/  LEA R25, R6.reuse, R19, 0x2 ;  /* 0x0000001306197211 */ /* 0x040fe400078e10ff */
[-C--:B------:R-:W-:Y:S02]  /*07c0*/  LEA.HI.X.SX32 R17, R23, R3.reuse, 0x1, P0 ;  /* 0x0000000317117211 */ /* 0x080fe400000f0eff */
[-C--:B0-----:R-:W-:Y:S01]  /*07d0*/  LEA R10, P0, R25, R4.reuse, 0x1 ;  /* 0x00000004190a7211 */ /* 0x081fe200078008ff */
[C---:B-1----:R-:W-:Y:S01]  /*07e0*/  IMAD R21, R6.reuse, 0x4, R25 ;  /* 0x0000000406157824 */ /* 0x042fe200078e0219 */
[-C--:B------:R-:W-:Y:S01]  /*07f0*/  LEA R18, P1, R19, R4.reuse, 0x1 ;  /* 0x0000000413127211 */ /* 0x080fe200078208ff */
[----:B------:R0:W4:Y:S01]  /*0800*/  LDG.E.U16 R56, desc[UR10][R16.64] ;  /* 0x0000000a10387981 */ /* 0x000122000c1e1500 */
[----:B------:R-:W-:Y:S01]  /*0810*/  LEA.HI.X.SX32 R11, R25, R3, 0x1, P0 ;  /* 0x00000003190b7211 */ /* 0x000fe200000f0eff */
[----:B------:R-:W-:Y:S01]  /*0820*/  IMAD R23, R6, 0x4, R21 ;  /* 0x0000000406177824 */ /* 0x000fe200078e0215 */
[----:B------:R-:W-:-:S02]  /*0830*/  LEA R14, P0, R21, R4, 0x1 ;  /* 0x00000004150e7211 */ /* 0x000fc400078008ff */
[-C--:B------:R-:W-:Y:S01]  /*0840*/  LEA.HI.X.SX32 R19, R19, R3.reuse, 0x1, P1 ;  /* 0x0000000313137211 */ /* 0x080fe200008f0eff */
[----:B------:R-:W4:Y:S01]  /*0850*/  LDG.E.U16 R58, desc[UR10][R10.64] ;  /* 0x0000000a0a3a7981 */ /* 0x000f22000c1e1500 */
[----:B------:R-:W-:Y:S02]  /*0860*/  LEA.HI.X.SX32 R15, R21, R3, 0x1, P0 ;  /* 0x00000003150f7211 */ /* 0x000fe400000f0eff */
[----:B------:R-:W-:Y:S01]  /*0870*/  LEA R21, R6, R23, 0x2 ;  /* 0x0000001706157211 */ /* 0x000fe200078e10ff */
[----:B------:R1:W4:Y:S01]  /*0880*/  LDG.E.U16 R57, desc[UR10][R18.64] ;  /* 0x0000000a12397981 */ /* 0x000322000c1e1500 */
[----:B------:R-:W-:-:S03]  /*0890*/  LEA R12, P0, R23, R4, 0x1 ;  /* 0x00000004170c7211 */ /* 0x000fc600078008ff */
[C---:B------:R-:W-:Y:S01]  /*08a0*/  IMAD R25, R6.reuse, 0x4, R21 ;  /* 0x0000000406197824 */ /* 0x040fe200078e0215 */
[----:B------:R-:W-:Y:S01]  /*08b0*/  LEA.HI.X.SX32 R13, R23, R3, 0x1, P0 ;  /* 0x00000003170d7211 */ /* 0x000fe200000f0eff */
[----:B------:R1:W4:Y:S02]  /*08c0*/  LDG.E.U16 R59, desc[UR10][R14.64] ;  /* 0x0000000a0e3b7981 */ /* 0x000324000c1e1500 */
[C---:B------:R-:W-:Y:S01]  /*08d0*/  IMAD R23, R6.reuse, 0x4, R25 ;  /* 0x0000000406177824 */ /* 0x040fe200078e0219 */
[C---:B0-----:R-:W-:Y:S01]  /*08e0*/  LEA R16, P0, R25.reuse, R4, 0x1 ;  /* 0x0000000419107211 */ /* 0x041fe200078008ff */
[----:B------:R0:W4:Y:S03]  /*08f0*/  LDG.E.U16 R60, desc[UR10][R12.64] ;  /* 0x0000000a0c3c7981 */ /* 0x000126000c1e1500 */
[----:B-1----:R-:W-:Y:S02]  /*0900*/  LEA R19, R6, R23, 0x2 ;  /* 0x0000001706137211 */ /* 0x002fe400078e10ff */
[----:B------:R-:W-:-:S02]  /*0910*/  LEA.HI.X.SX32 R17, R25, R3, 0x1, P0 ;  /* 0x0000000319117211 */ /* 0x000fc400000f0eff */
[-C--:B------:R-:W-:Y:S01]  /*0920*/  LEA R10, P0, R23, R4.reuse, 0x1 ;  /* 0x00000004170a7211 */ /* 0x080fe200078008ff */
[C---:B------:R-:W-:Y:S01]  /*0930*/  IMAD R25, R6.reuse, 0x4, R19 ;  /* 0x0000000406197824 */ /* 0x040fe200078e0213 */
[-C--:B------:R-:W-:Y:S01]  /*0940*/  LEA R20, P1, R21, R4.reuse, 0x1 ;  /* 0x0000000415147211 */ /* 0x080fe200078208ff */
[----:B------:R-:W4:Y:S01]  /*0950*/  LDG.E.U16 R62, desc[UR10][R16.64] ;  /* 0x0000000a103e7981 */ /* 0x000f22000c1e1500 */
[-C--:B------:R-:W-:Y:S01]  /*0960*/  LEA.HI.X.SX32 R11, R23, R3.reuse, 0x1, P0 ;  /* 0x00000003170b7211 */ /* 0x080fe200000f0eff */
[C---:B------:R-:W-:Y:S01]  /*0970*/  IMAD R23, R6.reuse, 0x4, R25 ;  /* 0x0000000406177824 */ /* 0x040fe200078e0219 */
[----:B------:R-:W-:Y:S02]  /*0980*/  LEA.HI.X.SX32 R21, R21, R3, 0x1, P1 ;  /* 0x0000000315157211 */ /* 0x000fe400008f0eff */
[----:B------:R-:W-:Y:S01]  /*0990*/  LEA R14, P0, R19, R4, 0x1 ;  /* 0x00000004130e7211 */ /* 0x000fe200078008ff */
[----:B------:R-:W4:Y:S01]  /*09a0*/  LDG.E.U16 R63, desc[UR10][R10.64] ;  /* 0x0000000a0a3f7981 */ /* 0x000f22000c1e1500 */
[----:B------:R-:W-:-:S02]  /*09b0*/  LEA R27, R6, R23, 0x2 ;  /* 0x00000017061b7211 */ /* 0x000fc400078e10ff */
[-C--:B------:R-:W-:Y:S01]  /*09c0*/  LEA.HI.X.SX32 R15, R19, R3.reuse, 0x1, P0 ;  /* 0x00000003130f7211 */ /* 0x080fe200000f0eff */
[----:B------:R1:W4:Y:S02]  /*09d0*/  LDG.E.U16 R61, desc[UR10][R20.64] ;  /* 0x0000000a143d7981 */ /* 0x000324000c1e1500 */
[C---:B------:R-:W-:Y:S01]  /*09e0*/  IMAD R29, R6.reuse, 0x4, R27 ;  /* 0x00000004061d7824 */ /* 0x040fe200078e021b */
[-C--:B0-----:R-:W-:Y:S01]  /*09f0*/  LEA R12, P0, R23, R4.reuse, 0x1 ;  /* 0x00000004170c7211 */ /* 0x081fe200078008ff */
[----:B------:R-:W4:Y:S01]  /*0a00*/  LDG.E.U16 R64, desc[UR10][R14.64] ;  /* 0x0000000a0e407981 */ /* 0x000f22000c1e1500 */
[----:B------:R-:W-:Y:S01]  /*0a10*/  LEA R18, P1, R25, R4, 0x1 ;  /* 0x0000000419127211 */ /* 0x000fe200078208ff */
[----:B-1----:R-:W-:Y:S01]  /*0a20*/  IMAD R21, R6, 0x4, R29 ;  /* 0x0000000406157824 */ /* 0x002fe200078e021d */
[----:B------:R-:W-:-:S04]  /*0a30*/  LEA.HI.X.SX32 R13, R23, R3, 0x1, P0 ;  /* 0x00000003170d7211 */ /* 0x000fc800000f0eff */
[C---:B------:R-:W-:Y:S01]  /*0a40*/  LEA R23, R6.reuse, R21, 0x2 ;  /* 0x0000001506177211 */ /* 0x040fe200078e10ff */
[----:B------:R-:W4:Y:S01]  /*0a50*/  LDG.E.U16 R66, desc[UR10][R12.64] ;  /* 0x0000000a0c427981 */ /* 0x000f22000c1e1500 */
[-C--:B------:R-:W-:Y:S02]  /*0a60*/  LEA.HI.X.SX32 R19, R25, R3.reuse, 0x1, P1 ;  /* 0x0000000319137211 */ /* 0x080fe400008f0eff */
[CC--:B------:R-:W-:Y:S01]  /*0a70*/  LEA R16, P0, R27.reuse, R4.reuse, 0x1 ;  /* 0x000000041b107211 */ /* 0x0c0fe200078008ff */
[C---:B------:R-:W-:Y:S02]  /*0a80*/  IMAD R25, R6.reuse, 0x4, R23 ;  /* 0x0000000406197824 */ /* 0x040fe400078e0217 */
[----:B------:R0:W4:Y:S01]  /*0a90*/  LDG.E.U16 R65, desc[UR10][R18.64] ;  /* 0x0000000a12417981 */ /* 0x000122000c1e1500 */
[----:B------:R-:W-:Y:S01]  /*0aa0*/  LEA.HI.X.SX32 R17, R27, R3, 0x1, P0 ;  /* 0x000000031b117211 */ /* 0x000fe200000f0eff */
[----:B------:R-:W-:Y:S01]  /*0ab0*/  IMAD R27, R6, 0x4, R25 ;  /* 0x00000004061b7824 */ /* 0x000fe200078e0219 */
[----:B------:R-:W-:-:S02]  /*0ac0*/  LEA R10, P0, R29, R4, 0x1 ;  /* 0x000000041d0a7211 */ /* 0x000fc400078008ff */
[----:B------:R-:W-:Y:S01]  /*0ad0*/  LEA R20, P1, R21, R4, 0x1 ;  /* 0x0000000415147211 */ /* 0x000fe200078208ff */
[----:B------:R1:W4:Y:S01]  /*0ae0*/  LDG.E.U16 R67, desc[UR10][R16.64] ;  /* 0x0000000a10437981 */ /* 0x000322000c1e1500 */
[----:B------:R-:W-:Y:S02]  /*0af0*/  LEA R31, R6, R27, 0x2 ;  /* 0x0000001b061f7211 */ /* 0x000fe400078e10ff */
[----:B------:R-:W-:-:S03]  /*0b00*/  LEA.HI.X.SX32 R11, R29, R3, 0x1, P0 ;  /* 0x000000031d0b7211 */ /* 0x000fc600000f0eff */
[C---:B0-----:R-:W-:Y:S01]  /*0b10*/  IMAD R19, R6.reuse, 0x4, R31 ;  /* 0x0000000406137824 */ /* 0x041fe200078e021f */
[CC--:B------:R-:W-:Y:S01]  /*0b20*/  LEA R14, P0, R23.reuse, R4.reuse, 0x1 ;  /* 0x00000004170e7211 */ /* 0x0c0fe200078008ff */
[----:B------:R0:W4:Y:S02]  /*0b30*/  LDG.E.U16 R68, desc[UR10][R10.64] ;  /* 0x0000000a0a447981 */ /* 0x000124000c1e1500 */
[C---:B------:R-:W-:Y:S01]  /*0b40*/  IMAD R29, R6.reuse, 0x4, R19 ;  /* 0x00000004061d7824 */ /* 0x040fe200078e0213 */
[----:B------:R-:W-:Y:S02]  /*0b50*/  LEA.HI.X.SX32 R15, R23, R3, 0x1, P0 ;  /* 0x00000003170f7211 */ /* 0x000fe400000f0eff */
[C---:B------:R-:W-:Y:S02]  /*0b60*/  LEA R12, P0, R25.reuse, R4, 0x1 ;  /* 0x00000004190c7211 */ /* 0x040fe400078008ff */
[----:B------:R-:W-:Y:S01]  /*0b70*/  LEA R23, R6, R29, 0x2 ;  /* 0x0000001d06177211 */ /* 0x000fe200078e10ff */
[----:B------:R0:W4:Y:S01]  /*0b80*/  LDG.E.U16 R70, desc[UR10][R14.64] ;  /* 0x0000000a0e467981 */ /* 0x000122000c1e1500 */
[----:B------:R-:W-:-:S03]  /*0b90*/  LEA.HI.X.SX32 R13, R25, R3, 0x1, P0 ;  /* 0x00000003190d7211 */ /* 0x000fc600000f0eff */
[C---:B------:R-:W-:Y:S01]  /*0ba0*/  IMAD R25, R6.reuse, 0x4, R23 ;  /* 0x0000000406197824 */ /* 0x040fe200078e0217 */
[-C--:B-1----:R-:W-:Y:S01]  /*0bb0*/  LEA R16, P0, R27, R4.reuse, 0x1 ;  /* 0x000000041b107211 */ /* 0x082fe200078008ff */
[----:B------:R-:W4:Y:S02]  /*0bc0*/  LDG.E.U16 R71, desc[UR10][R12.64] ;  /* 0x0000000a0c477981 */ /* 0x000f24000c1e1500 */
[C---:B------:R-:W-:Y:S01]  /*0bd0*/  IMAD R33, R6.reuse, 0x4, R25 ;  /* 0x0000000406217824 */ /* 0x040fe200078e0219 */
[-C--:B------:R-:W-:Y:S02]  /*0be0*/  LEA.HI.X.SX32 R21, R21, R3.reuse, 0x1, P1 ;  /* 0x0000000315157211 */ /* 0x080fe400008f0eff */
[----:B------:R-:W-:Y:S02]  /*0bf0*/  LEA.HI.X.SX32 R17, R27, R3, 0x1, P0 ;  /* 0x000000031b117211 */ /* 0x000fe400000f0eff */
[----:B0-----:R-:W-:Y:S01]  /*0c00*/  LEA R10, P1, R31, R4, 0x1 ;  /* 0x000000041f0a7211 */ /* 0x001fe200078208ff */
[----:B------:R0:W4:Y:S01]  /*0c10*/  LDG.E.U16 R69, desc[UR10][R20.64] ;  /* 0x0000000a14457981 */ /* 0x000122000c1e1500 */
[----:B------:R-:W-:-:S02]  /*0c20*/  LEA R27, R6, R33, 0x2 ;  /* 0x00000021061b7211 */ /* 0x000fc400078e10ff */
[-C--:B------:R-:W-:Y:S01]  /*0c30*/  LEA.HI.X.SX32 R11, R31, R3.reuse, 0x1, P1 ;  /* 0x000000031f0b7211 */ /* 0x080fe200008f0eff */
[----:B------:R-:W4:Y:S01]  /*0c40*/  LDG.E.U16 R72, desc[UR10][R16.64] ;  /* 0x0000000a10487981 */ /* 0x000f22000c1e1500 */
[CC--:B------:R-:W-:Y:S01]  /*0c50*/  LEA R18, P0, R19.reuse, R4.reuse, 0x1 ;  /* 0x0000000413127211 */ /* 0x0c0fe200078008ff */
[C---:B------:R-:W-:Y:S02]  /*0c60*/  IMAD R31, R6.reuse, 0x4, R27 ;  /* 0x00000004061f7824 */ /* 0x040fe400078e021b */
[----:B------:R1:W4:Y:S01]  /*0c70*/  LDG.E.U16 R73, desc[UR10][R10.64] ;  /* 0x0000000a0a497981 */ /* 0x000322000c1e1500 */
[-C--:B------:R-:W-:Y:S01]  /*0c80*/  LEA.HI.X.SX32 R19, R19, R3.reuse, 0x1, P0 ;  /* 0x0000000313137211 */ /* 0x080fe200000f0eff */
[----:B------:R-:W-:Y:S01]  /*0c90*/  IMAD R35, R6, 0x4, R31 ;  /* 0x0000000406237824 */ /* 0x000fe200078e021f */
[-C--:B------:R-:W-:Y:S02]  /*0ca0*/  LEA R14, P0, R29, R4.reuse, 0x1 ;  /* 0x000000041d0e7211 */ /* 0x080fe400078008ff */
[----:B0-----:R-:W-:Y:S01]  /*0cb0*/  LEA R20, P1, R25, R4, 0x1 ;  /* 0x0000000419147211 */ /* 0x001fe200078208ff */
[----:B------:R0:W4:Y:S01]  /*0cc0*/  LDG.E.U16 R74, desc[UR10][R18.64] ;  /* 0x0000000a124a7981 */ /* 0x000122000c1e1500 */
[----:B------:R-:W-:-:S02]  /*0cd0*/  LEA.HI.X.SX32 R15, R29, R3, 0x1, P0 ;  /* 0x000000031d0f7211 */ /* 0x000fc400000f0eff */
[C---:B------:R-:W-:Y:S02]  /*0ce0*/  LEA R29, R6.reuse, R35, 0x2 ;  /* 0x00000023061d7211 */ /* 0x040fe400078e10ff */
[----:B------:R-:W-:Y:S01]  /*0cf0*/  LEA R12, P0, R23, R4, 0x1 ;  /* 0x00000004170c7211 */ /* 0x000fe200078008ff */
[----:B------:R-:W4:Y:S02]  /*0d00*/  LDG.E.U16 R75, desc[UR10][R14.64] ;  /* 0x0000000a0e4b7981 */ /* 0x000f24000c1e1500 */
[----:B------:R-:W-:-:S04]  /*0d10*/  IMAD R37, R6, 0x4, R29 ;  /* 0x0000000406257824 */ /* 0x000fc800078e021d */
[C---:B------:R-:W-:Y:S01]  /*0d20*/  IMAD R39, R6.reuse, 0x4, R37 ;  /* 0x0000000406277824 */ /* 0x040fe200078e0225 */
[----:B------:R-:W-:Y:S02]  /*0d30*/  LEA.HI.X.SX32 R13, R23, R3, 0x1, P0 ;  /* 0x00000003170d7211 */ /* 0x000fe400000f0eff */
[C---:B-1----:R-:W-:Y:S02]  /*0d40*/  LEA R10, P0, R27.reuse, R4, 0x1 ;  /* 0x000000041b0a7211 */ /* 0x042fe400078008ff */
[----:B------:R-:W-:Y:S01]  /*0d50*/  LEA R23, R6, R39, 0x2 ;  /* 0x0000002706177211 */ /* 0x000fe200078e10ff */
[----:B------:R1:W4:Y:S01]  /*0d60*/  LDG.E.U16 R76, desc[UR10][R12.64] ;  /* 0x0000000a0c4c7981 */ /* 0x000322000c1e1500 */
[----:B------:R-:W-:-:S03]  /*0d70*/  LEA.HI.X.SX32 R11, R27, R3, 0x1, P0 ;  /* 0x000000031b0b7211 */ /* 0x000fc600000f0eff */
[C---:B------:R-:W-:Y:S01]  /*0d80*/  IMAD R27, R6.reuse, 0x4, R23 ;  /* 0x00000004061b7824 */ /* 0x040fe200078e0217 */
[-C--:B------:R-:W-:Y:S01]  /*0d90*/  LEA.HI.X.SX32 R21, R25, R3.reuse, 0x1, P1 ;  /* 0x0000000319157211 */ /* 0x080fe200008f0eff */
[----:B------:R-:W4:Y:S01]  /*0da0*/  LDG.E.U16 R78, desc[UR10][R10.64] ;  /* 0x0000000a0a4e7981 */ /* 0x000f22000c1e1500 */
[-C--:B------:R-:W-:Y:S01]  /*0db0*/  LEA R16, P0, R35, R4.reuse, 0x1 ;  /* 0x0000000423107211 */ /* 0x080fe200078008ff */
[C---:B------:R-:W-:Y:S01]  /*0dc0*/  IMAD R25, R6.reuse, 0x4, R27 ;  /* 0x0000000406197824 */ /* 0x040fe200078e021b */
[-C--:B0-----:R-:W-:Y:S01]  /*0dd0*/  LEA R18, P1, R37, R4.reuse, 0x1 ;  /* 0x0000000425127211 */ /* 0x081fe200078208ff */
[----:B------:R0:W4:Y:S01]  /*0de0*/  LDG.E.U16 R77, desc[UR10][R20.64] ;  /* 0x0000000a144d7981 */ /* 0x000122000c1e1500 */
[----:B------:R-:W-:Y:S02]  /*0df0*/  LEA.HI.X.SX32 R17, R35, R3, 0x1, P0 ;  /* 0x0000000323117211 */ /* 0x000fe400000f0eff */
[C---:B------:R-:W-:Y:S02]  /*0e00*/  LEA R35, R6.reuse, R25, 0x2 ;  /* 0x0000001906237211 */ /* 0x040fe400078e10ff */
[-C--:B------:R-:W-:Y:S01]  /*0e10*/  LEA.HI.X.SX32 R19, R37, R3.reuse, 0x1, P1 ;  /* 0x0000000325137211 */ /* 0x080fe200008f0eff */
[----:B------:R-:W4:Y:S02]  /*0e20*/  LDG.E.U16 R79, desc[UR10][R16.64] ;  /* 0x0000000a104f7981 */ /* 0x000f24000c1e1500 */
[C---:B------:R-:W-:Y:S01]  /*0e30*/  IMAD R37, R6.reuse, 0x4, R35 ;  /* 0x0000000406257824 */ /* 0x040fe200078e0223 */
[C---:B-1----:R-:W-:Y:S01]  /*0e40*/  LEA R12, P0, R23.reuse, R4, 0x1 ;  /* 0x00000004170c7211 */ /* 0x042fe200078008ff */
[----:B------:R-:W4:Y:S02]  /*0e50*/  LDG.E.U16 R80, desc[UR10][R18.64] ;  /* 0x0000000a12507981 */ /* 0x000f24000c1e1500 */
[----:B------:R-:W-:Y:S01]  /*0e60*/  IMAD R41, R6, 0x4, R37 ;  /* 0x0000000406297824 */ /* 0x000fe200078e0225 */
[----:B------:R-:W-:-:S04]  /*0e70*/  LEA.HI.X.SX32 R13, R23, R3, 0x1, P0 ;  /* 0x00000003170d7211 */ /* 0x000fc800000f0eff */
[C---:B------:R-:W-:Y:S01]  /*0e80*/  LEA R23, R6.reuse, R41, 0x2 ;  /* 0x0000002906177211 */ /* 0x040fe200078e10ff */
[----:B------:R1:W4:Y:S01]  /*0e90*/  LDG.E.U16 R81, desc[UR10][R12.64] ;  /* 0x0000000a0c517981 */ /* 0x000322000c1e1500 */
[-C--:B------:R-:W-:Y:S02]  /*0ea0*/  LEA R14, P0, R25, R4.reuse, 0x1 ;  /* 0x00000004190e7211 */ /* 0x080fe400078008ff */
[-C--:B0-----:R-:W-:Y:S01]  /*0eb0*/  LEA R20, P1, R37, R4.reuse, 0x1 ;  /* 0x0000000425147211 */ /* 0x081fe200078208ff */
[C---:B------:R-:W-:Y:S01]  /*0ec0*/  IMAD R43, R6.reuse, 0x4, R23 ;  /* 0x00000004062b7824 */ /* 0x040fe200078e0217 */
[-C--:B------:R-:W-:Y:S02]  /*0ed0*/  LEA.HI.X.SX32 R15, R25, R3.reuse, 0x1, P0 ;  /* 0x00000003190f7211 */ /* 0x080fe400000f0eff */
[-C--:B------:R-:W-:Y:S01]  /*0ee0*/  LEA.HI.X.SX32 R21, R37, R3.reuse, 0x1, P1 ;  /* 0x0000000325157211 */ /* 0x080fe200008f0eff */
[----:B------:R-:W-:Y:S01]  /*0ef0*/  IMAD R37, R6, 0x4, R43 ;  /* 0x0000000406257824 */ /* 0x000fe200078e022b */
[CC--:B------:R-:W-:Y:S01]  /*0f00*/  LEA R22, P0, R23.reuse, R4.reuse, 0x1 ;  /* 0x0000000417167211 */ /* 0x0c0fe200078008ff */
[----:B------:R0:W4:Y:S03]  /*0f10*/  LDG.E.U16 R82, desc[UR10][R14.64] ;  /* 0x0000000a0e527981 */ /* 0x000126000c1e1500 */
[----:B------:R-:W-:Y:S01]  /*0f20*/  LEA.HI.X.SX32 R23, R23, R3, 0x1, P0 ;  /* 0x0000000317177211 */ /* 0x000fe200000f0eff */
[----:B------:R0:W4:Y:S01]  /*0f30*/  LDG.E.U16 R83, desc[UR10][R20.64] ;  /* 0x0000000a14537981 */ /* 0x000122000c1e1500 */
[----:B------:R-:W-:-:S02]  /*0f40*/  LEA R24, P1, R37, R4, 0x1 ;  /* 0x0000000425187211 */ /* 0x000fc400078208ff */
[-C--:B------:R-:W-:Y:S01]  /*0f50*/  LEA R10, P0, R33, R4.reuse, 0x1 ;  /* 0x00000004210a7211 */ /* 0x080fe200078008ff */
[----:B------:R5:W4:Y:S01]  /*0f60*/  LDG.E.U16 R84, desc[UR10][R22.64] ;  /* 0x0000000a16547981 */ /* 0x000b22000c1e1500 */
[-C--:B------:R-:W-:Y:S02]  /*0f70*/  LEA.HI.X.SX32 R25, R37, R3.reuse, 0x1, P1 ;  /* 0x0000000325197211 */ /* 0x080fe400008f0eff */
[-C--:B------:R-:W-:Y:S02]  /*0f80*/  LEA.HI.X.SX32 R11, R33, R3.reuse, 0x1, P0 ;  /* 0x00000003210b7211 */ /* 0x080fe400000f0eff */
[-C--:B-1----:R-:W-:Y:S01]  /*0f90*/  LEA R12, P1, R31, R4.reuse, 0x1 ;  /* 0x000000041f0c7211 */ /* 0x082fe200078208ff */
[----:B------:R-:W4:Y:S01]  /*0fa0*/  LDG.E.U16 R24, desc[UR10][R24.64] ;  /* 0x0000000a18187981 */ /* 0x000f22000c1e1500 */
[----:B0-----:R-:W-:Y:S02]  /*0fb0*/  LEA R14, P0, R29, R4, 0x1 ;  /* 0x000000041d0e7211 */ /* 0x001fe400078008ff */
[----:B------:R-:W-:-:S02]  /*0fc0*/  LEA.HI.X.SX32 R13, R31, R3, 0x1, P1 ;  /* 0x000000031f0d7211 */ /* 0x000fc400008f0eff */
[-C--:B------:R-:W-:Y:S01]  /*0fd0*/  LEA.HI.X.SX32 R15, R29, R3.reuse, 0x1, P0 ;  /* 0x000000031d0f7211 */ /* 0x080fe200000f0eff */
[----:B------:R0:W4:Y:S01]  /*0fe0*/  LDG.E.U16 R31, desc[UR10][R10.64] ;  /* 0x0000000a0a1f7981 */ /* 0x000122000c1e1500 */
[-C--:B------:R-:W-:Y:S02]  /*0ff0*/  LEA R16, P1, R39, R4.reuse, 0x1 ;  /* 0x0000000427107211 */ /* 0x080fe400078208ff */
[-C--:B------:R-:W-:Y:S01]  /*1000*/  LEA R18, P0, R27, R4.reuse, 0x1 ;  /* 0x000000041b127211 */ /* 0x080fe200078008ff */
[----:B------:R1:W4:Y:S01]  /*1010*/  LDG.E.U16 R29, desc[UR10][R12.64] ;  /* 0x0000000a0c1d7981 */ /* 0x000322000c1e1500 */
[-C--:B------:R-:W-:Y:S02]  /*1020*/  LEA.HI.X.SX32 R17, R39, R3.reuse, 0x1, P1 ;  /* 0x0000000327117211 */ /* 0x080fe400008f0eff */
[----:B------:R-:W-:Y:S01]  /*1030*/  LEA.HI.X.SX32 R19, R27, R3, 0x1, P0 ;  /* 0x000000031b137211 */ /* 0x000fe200000f0eff */
[----:B------:R-:W4:Y:S01]  /*1040*/  LDG.E.U16 R14, desc[UR10][R14.64] ;  /* 0x0000000a0e0e7981 */ /* 0x000f22000c1e1500 */
[----:B------:R-:W-:-:S02]  /*1050*/  LEA R20, P0, R35, R4, 0x1 ;  /* 0x0000000423147211 */ /* 0x000fc400078008ff */
[-C--:B-----5:R-:W-:Y:S01]  /*1060*/  LEA R22, P1, R41, R4.reuse, 0x1 ;  /* 0x0000000429167211 */ /* 0x0a0fe200078208ff */
[----:B------:R-:W5:Y:S01]  /*1070*/  LDG.E.U16 R16, desc[UR10][R16.64] ;  /* 0x0000000a10107981 */ /* 0x000f62000c1e1500 */
[----:B------:R-:W-:Y:S02]  /*1080*/  LEA R6, R6, R37, 0x2 ;  /* 0x0000002506067211 */ /* 0x000fe400078e10ff */
[-C--:B------:R-:W-:Y:S01]  /*1090*/  LEA.HI.X.SX32 R21, R35, R3.reuse, 0x1, P0 ;  /* 0x0000000323157211 */ /* 0x080fe200000f0eff */
[----:B------:R-:W5:Y:S01]  /*10a0*/  LDG.E.U16 R18, desc[UR10][R18.64] ;  /* 0x0000000a12127981 */ /* 0x000f62000c1e1500 */
[----:B------:R-:W-:Y:S02]  /*10b0*/  LEA.HI.X.SX32 R23, R41, R3, 0x1, P1 ;  /* 0x0000000329177211 */ /* 0x000fe400008f0eff */
[-C--:B0-----:R-:W-:Y:S01]  /*10c0*/  LEA R10, P0, R43, R4.reuse, 0x1 ;  /* 0x000000042b0a7211 */ /* 0x081fe200078008ff */
[----:B------:R-:W5:Y:S01]  /*10d0*/  LDG.E.U16 R20, desc[UR10][R20.64] ;  /* 0x0000000a14147981 */ /* 0x000f62000c1e1500 */
[----:B-1----:R-:W-:-:S02]  /*10e0*/  LEA R12, P1, R6, R4, 0x1 ;  /* 0x00000004060c7211 */ /* 0x002fc400078208ff */
[-C--:B------:R-:W-:Y:S01]  /*10f0*/  LEA.HI.X.SX32 R11, R43, R3.reuse, 0x1, P0 ;  /* 0x000000032b0b7211 */ /* 0x080fe200000f0eff */
[----:B------:R-:W5:Y:S01]  /*1100*/  LDG.E.U16 R22, desc[UR10][R22.64] ;  /* 0x0000000a16167981 */ /* 0x000f62000c1e1500 */
[----:B------:R-:W-:-:S03]  /*1110*/  LEA.HI.X.SX32 R13, R6, R3, 0x1, P1 ;  /* 0x00000003060d7211 */ /* 0x000fc600008f0eff */
[----:B------:R-:W5:Y:S04]  /*1120*/  LDG.E.U16 R10, desc[UR10][R10.64] ;  /* 0x0000000a0a0a7981 */ /* 0x000f68000c1e1500 */
[----:B------:R-:W5:Y:S01]  /*1130*/  LDG.E.U16 R12, desc[UR10][R12.64] ;  /* 0x0000000a0c0c7981 */ /* 0x000f62000c1e1500 */
[----:B------:R-:W0:Y:S01]  /*1140*/  S2UR UR6, SR_CgaCtaId ;  /* 0x00000000000679c3 */ /* 0x000e220000008800 */
[----:B------:R-:W-:Y:S01]  /*1150*/  UMOV UR4, 0x400 ;  /* 0x0000040000047882 */ /* 0x000fe20000000000 */
[----:B------:R-:W-:Y:S02]  /*1160*/  LOP3.LUT R3, R2, 0x3f, RZ, 0xc0, !PT ;  /* 0x0000003f02037812 */ /* 0x000fe400078ec0ff */
[----:B------:R-:W-:-:S03]  /*1170*/  SHF.R.S32.HI R4, RZ, 0x6, R2 ;  /* 0x00000006ff047819 */ /* 0x000fc60000011402 */
[----:B------:R-:W-:Y:S01]  /*1180*/  IMAD.SHL.U32 R3, R3, 0x2, RZ ;  /* 0x0000000203037824 */ /* 0x000fe200078e00ff */
[----:B------:R-:W-:Y:S01]  /*1190*/  SGXT R4, R4, 0x1 ;  /* 0x000000010404781a */ /* 0x000fe20000000200 */
[----:B0-----:R-:W-:Y:S01]  /*11a0*/  ULEA UR6, UR6, UR4, 0x18 ;  /* 0x0000000406067291 */ /* 0x001fe2000f8ec0ff */
[----:B------:R-:W0:Y:S02]  /*11b0*/  LDCU UR4, c[0x0][0x3f0] ;  /* 0x00007e00ff0477ac */ /* 0x000e240008000800 */
[----:B------:R-:W-:-:S04]  /*11c0*/  LOP3.LUT R4, R3, 0x90, R4, 0x78, !PT ;  /* 0x0000009003047812 */ /* 0x000fc800078e7804 */
[----:B------:R-:W-:Y:S02]  /*11d0*/  LOP3.LUT R3, R4, 0x20, RZ, 0x3c, !PT ;  /* 0x0000002004037812 */ /* 0x000fe400078e3cff */
[----:B--2---:R-:W-:Y:S01]  /*11e0*/  STS.U16 [R4+UR6], R5 ;  /* 0x0000000504007988 */ /* 0x004fe20008000406 */
[----:B0-----:R-:W-:-:S03]  /*11f0*/  UISETP.GE.AND UP0, UPT, UR4, 0x1, UPT ;  /* 0x000000010400788c */ /* 0x001fc6000bf06270 */
[----:B------:R-:W-:Y:S01]  /*1200*/  STS.U16 [R4+UR6+0x200], R7 ;  /* 0x0002000704007988 */ /* 0x000fe20008000406 */
[----:B------:R-:W-:Y:S01]  /*1210*/  IMAD.MOV.U32 R6, RZ, RZ, -0x800000 ;  /* 0xff800000ff067424 */ /* 0x000fe200078e00ff */
[----:B------:R-:W-:Y:S02]  /*1220*/  MOV R150, 0xff800000 ;  /* 0xff80000000967802 */ /* 0x000fe40000000f00 */
[----:B------:R-:W-:Y:S01]  /*1230*/  STS.U16 [R4+UR6+0x400], R26 ;  /* 0x0004001a04007988 */ /* 0x000fe20008000406 */
[----:B------:R-:W-:Y:S01]  /*1240*/  IMAD.MOV.U32 R151, RZ, RZ, -0x800000 ;  /* 0xff800000ff977424 */ /* 0x000fe200078e00ff */
[----:B------:R-:W-:Y:S02]  /*1250*/  MOV R240, 0x3f800000 ;  /* 0x3f80000000f07802 */ /* 0x000fe40000000f00 */
[----:B------:R-:W-:Y:S01]  /*1260*/  STS.U16 [R4+UR6+0x600], R30 ;  /* 0x0006001e04007988 */ /* 0x000fe20008000406 */
[----:B------:R-:W-:Y:S01]  /*1270*/  IMAD.MOV.U32 R152, RZ, RZ, -0x800000 ;  /* 0xff800000ff987424 */ /* 0x000fe200078e00ff */
[----:B------:R-:W-:-:S02]  /*1280*/  MOV R239, 0x3f800000 ;  /* 0x3f80000000ef7802 */ /* 0x000fc40000000f00 */
[----:B------:R-:W-:Y:S01]  /*1290*/  STS.U16 [R4+UR6+0x800], R34 ;  /* 0x0008002204007988 */ /* 0x000fe20008000406 */
[----:B------:R-:W-:Y:S01]  /*12a0*/  IMAD.MOV.U32 R241, RZ, RZ, 0x3f800000 ;  /* 0x3f800000fff17424 */ /* 0x000fe200078e00ff */
[----:B------:R-:W-:Y:S02]  /*12b0*/  CS2R R124, SRZ ;  /* 0x00000000007c7805 */ /* 0x000fe4000001ff00 */
[----:B------:R-:W-:Y:S01]  /*12c0*/  STS.U16 [R4+UR6+0xa00], R38 ;  /* 0x000a002604007988 */ /* 0x000fe20008000406 */
[----:B------:R-:W-:Y:S01]  /*12d0*/  IMAD.MOV.U32 R238, RZ, RZ, 0x3f800000 ;  /* 0x3f800000ffee7424 */ /* 0x000fe200078e00ff */
[----:B------:R-:W-:Y:S02]  /*12e0*/  CS2R R126, SRZ ;  /* 0x00000000007e7805 */ /* 0x000fe4000001ff00 */
[----:B------:R-:W-:Y:S01]  /*12f0*/  STS.U16 [R4+UR6+0xc00], R42 ;  /* 0x000c002a04007988 */ /* 0x000fe20008000406 */
[----:B------:R-:W-:Y:S02]  /*1300*/  CS2R R120, SRZ ;  /* 0x0000000000787805 */ /* 0x000fe4000001ff00 */
[----:B------:R-:W-:Y:S01]  /*1310*/  CS2R R122, SRZ ;  /* 0x00000000007a7805 */ /* 0x000fe2000001ff00 */
[----:B------:R-:W-:Y:S01]  /*1320*/  STS.U16 [R4+UR6+0xe00], R45 ;  /* 0x000e002d04007988 */ /* 0x000fe20008000406 */
[----:B------:R-:W-:-:S02]  /*1330*/  CS2R R116, SRZ ;  /* 0x0000000000747805 */ /* 0x000fc4000001ff00 */
[----:B------:R-:W-:Y:S01]  /*1340*/  CS2R R118, SRZ ;  /* 0x0000000000767805 */ /* 0x000fe2000001ff00 */
[----:B------:R-:W-:Y:S01]  /*1350*/  STS.U16 [R4+UR6+0x1000], R47 ;  /* 0x0010002f04007988 */ /* 0x000fe20008000406 */
[----:B------:R-:W-:Y:S02]  /*1360*/  CS2R R112, SRZ ;  /* 0x0000000000707805 */ /* 0x000fe4000001ff00 */
[----:B------:R-:W-:Y:S01]  /*1370*/  CS2R R114, SRZ ;  /* 0x0000000000727805 */ /* 0x000fe2000001ff00 */
[----:B---3--:R-:W-:Y:S01]  /*1380*/  STS.U16 [R4+UR6+0x1200], R49 ;  /* 0x0012003104007988 */ /* 0x008fe20008000406 */
        /* <DEDUP_REMOVED lines=8> */
[----:B------:R-:W-:Y:S01]  /*1410*/  STS.U16 [R4+UR6+0x1800], R55 ;  /* 0x0018003704007988 */ /* 0x000fe20008000406 */
[----:B------:R-:W-:Y:S02]  /*1420*/  CS2R R96, SRZ ;  /* 0x0000000000607805 */ /* 0x000fe4000001ff00 */
[----:B------:R-:W-:Y:S01]  /*1430*/  CS2R R98, SRZ ;  /* 0x0000000000627805 */ /* 0x000fe2000001ff00 */
[----:B----4-:R-:W-:Y:S01]  /*1440*/  STS.U16 [R4+UR6+0x1a00], R57 ;  /* 0x001a003904007988 */ /* 0x010fe20008000406 */
[----:B------:R-:W-:-:S02]  /*1450*/  CS2R R92, SRZ ;  /* 0x00000000005c7805 */ /* 0x000fc4000001ff00 */
[----:B------:R-:W-:Y:S01]  /*1460*/  CS2R R94, SRZ ;  /* 0x00000000005e7805 */ /* 0x000fe2000001ff00 */
[----:B------:R-:W-:Y:S01]  /*1470*/  STS.U16 [R4+UR6+0x1c00], R59 ;  /* 0x001c003b04007988 */ /* 0x000fe20008000406 */
[----:B------:R-:W-:Y:S02]  /*1480*/  CS2R R88, SRZ ;  /* 0x0000000000587805 */ /* 0x000fe4000001ff00 */
[----:B------:R-:W-:Y:S02]  /*1490*/  CS2R R90, SRZ ;  /* 0x00000000005a7805 */ /* 0x000fe4000001ff00 */
[----:B------:R-:W-:Y:S01]  /*14a0*/  CS2R R86, SRZ ;  /* 0x0000000000567805 */ /* 0x000fe2000001ff00 */
[----:B------:R-:W-:Y:S04]  /*14b0*/  STS.U16 [R4+UR6+0x2000], R63 ;  /* 0x0020003f04007988 */ /* 0x000fe80008000406 */
        /* <DEDUP_REMOVED lines=9> */
[----:B------:R0:W-:Y:S04]  /*1550*/  STS.U16 [R4+UR6+0x3200], R79 ;  /* 0x0032004f04007988 */ /* 0x0001e80008000406 */
[----:B------:R-:W-:Y:S01]  /*1560*/  STS.U16 [R4+UR6+0x3400], R80 ;  /* 0x0034005004007988 */ /* 0x000fe20008000406 */
[----:B0-----:R-:W-:-:S03]  /*1570*/  CS2R R78, SRZ ;  /* 0x00000000004e7805 */ /* 0x001fc6000001ff00 */
[----:B------:R0:W-:Y:S04]  /*1580*/  STS.U16 [R4+UR6+0x3600], R81 ;  /* 0x0036005104007988 */ /* 0x0001e80008000406 */
[----:B------:R-:W-:Y:S01]  /*1590*/  STS.U16 [R4+UR6+0x3800], R82 ;  /* 0x0038005204007988 */ /* 0x000fe20008000406 */
[----:B0-----:R-:W-:-:S03]  /*15a0*/  CS2R R80, SRZ ;  /* 0x0000000000507805 */ /* 0x001fc6000001ff00 */
[----:B------:R0:W-:Y:S04]  /*15b0*/  STS.U16 [R4+UR6+0x3a00], R83 ;  /* 0x003a005304007988 */ /* 0x0001e80008000406 */
[----:B------:R1:W-:Y:S04]  /*15c0*/  STS.U16 [R4+UR6+0x3c00], R84 ;  /* 0x003c005404007988 */ /* 0x0003e80008000406 */
[----:B------:R-:W-:Y:S01]  /*15d0*/  STS.U16 [R4+UR6+0x3e00], R24 ;  /* 0x003e001804007988 */ /* 0x000fe20008000406 */
[----:B0-----:R-:W-:-:S03]  /*15e0*/  CS2R R82, SRZ ;  /* 0x0000000000527805 */ /* 0x001fc6000001ff00 */
[----:B------:R-:W-:Y:S01]  /*15f0*/  STS.U16 [R3+UR6+0x100], R8 ;  /* 0x0001000803007988 */ /* 0x000fe20008000406 */
[----:B-1----:R-:W-:-:S03]  /*1600*/  CS2R R84, SRZ ;  /* 0x0000000000547805 */ /* 0x002fc6000001ff00 */
        /* <DEDUP_REMOVED lines=16> */
[----:B------:R1:W-:Y:S04]  /*1710*/  STS.U16 [R3+UR6+0x2300], R66 ;  /* 0x0023004203007988 */ /* 0x0003e80008000406 */
[----:B------:R2:W-:Y:S01]  /*1720*/  STS.U16 [R3+UR6+0x2500], R68 ;  /* 0x0025004403007988 */ /* 0x0005e20008000406 */
[----:B0-----:R-:W-:-:S03]  /*1730*/  CS2R R64, SRZ ;  /* 0x0000000000407805 */ /* 0x001fc6000001ff00 */
[----:B------:R0:W-:Y:S01]  /*1740*/  STS.U16 [R3+UR6+0x2700], R70 ;  /* 0x0027004603007988 */ /* 0x0001e20008000406 */
[----:B-1----:R-:W-:-:S03]  /*1750*/  CS2R R66, SRZ ;  /* 0x0000000000427805 */ /* 0x002fc6000001ff00 */
[----:B------:R1:W-:Y:S01]  /*1760*/  STS.U16 [R3+UR6+0x2900], R72 ;  /* 0x0029004803007988 */ /* 0x0003e20008000406 */
[----:B--2---:R-:W-:-:S03]  /*1770*/  CS2R R68, SRZ ;  /* 0x0000000000447805 */ /* 0x004fc6000001ff00 */
[----:B------:R2:W-:Y:S01]  /*1780*/  STS.U16 [R3+UR6+0x2b00], R74 ;  /* 0x002b004a03007988 */ /* 0x0005e20008000406 */
[----:B0-----:R-:W-:-:S03]  /*1790*/  CS2R R70, SRZ ;  /* 0x0000000000467805 */ /* 0x001fc6000001ff00 */
[----:B------:R0:W-:Y:S01]  /*17a0*/  STS.U16 [R3+UR6+0x2d00], R76 ;  /* 0x002d004c03007988 */ /* 0x0001e20008000406 */
[----:B-1----:R-:W-:-:S03]  /*17b0*/  CS2R R72, SRZ ;  /* 0x0000000000487805 */ /* 0x002fc6000001ff00 */
[----:B------:R-:W-:Y:S01]  /*17c0*/  STS.U16 [R3+UR6+0x2f00], R31 ;  /* 0x002f001f03007988 */ /* 0x000fe20008000406 */
[----:B--2---:R-:W-:-:S03]  /*17d0*/  CS2R R74, SRZ ;  /* 0x00000000004a7805 */ /* 0x004fc6000001ff00 */
[----:B------:R-:W-:Y:S01]  /*17e0*/  STS.U16 [R3+UR6+0x3100], R29 ;  /* 0x0031001d03007988 */ /* 0x000fe20008000406 */
[----:B0-----:R-:W-:-:S03]  /*17f0*/  CS2R R76, SRZ ;  /* 0x00000000004c7805 */ /* 0x001fc6000001ff00 */
[----:B------:R-:W-:Y:S04]  /*1800*/  STS.U16 [R3+UR6+0x3300], R14 ;  /* 0x0033000e03007988 */ /* 0x000fe80008000406 */
[----:B-----5:R-:W-:Y:S04]  /*1810*/  STS.U16 [R3+UR6+0x3500], R16 ;  /* 0x0035001003007988 */ /* 0x020fe80008000406 */
[----:B------:R-:W-:Y:S04]  /*1820*/  STS.U16 [R3+UR6+0x3700], R18 ;  /* 0x0037001203007988 */ /* 0x000fe80008000406 */
[----:B------:R-:W-:Y:S04]  /*1830*/  STS.U16 [R3+UR6+0x3900], R20 ;  /* 0x0039001403007988 */ /* 0x000fe80008000406 */
[----:B------:R-:W-:Y:S04]  /*1840*/  STS.U16 [R3+UR6+0x3b00], R22 ;  /* 0x003b001603007988 */ /* 0x000fe80008000406 */
[----:B------:R-:W-:Y:S04]  /*1850*/  STS.U16 [R3+UR6+0x3d00], R10 ;  /* 0x003d000a03007988 */ /* 0x000fe80008000406 */
[----:B------:R0:W-:Y:S02]  /*1860*/  STS.U16 [R3+UR6+0x3f00], R12 ;  /* 0x003f000c03007988 */ /* 0x0001e40008000406 */
[----:B0-----:R-:W-:Y:S01]  /*1870*/  LOP3.LUT R3, R2, 0x7f, RZ, 0xc0, !PT ;  /* 0x0000007f02037812 */ /* 0x001fe200078ec0ff */
[----:B------:R-:W-:Y:S06]  /*1880*/  BRA.U !UP0, `(.L_x_0) ;  /* 0x00000031081c7547 */ /* 0x000fec000b800000 */
[----:B------:R-:W0:Y:S01]  /*1890*/  LDC R57, c[0x0][0x3d8] ;  /* 0x0000f600ff397b82 */ /* 0x000e220000000800 */
[----:B------:R-:W1:Y:S01]  /*18a0*/  LDCU.64 UR4, c[0x0][0x3d0] ;  /* 0x00007a00ff0477ac */ /* 0x000e620008000a00 */
[----:B------:R-:W-:Y:S01]  /*18b0*/  SHF.R.U32.HI R4, RZ, 0x4, R2 ;  /* 0x00000004ff047819 */ /* 0x000fe20000011602 */
[----:B------:R-:W-:Y:S01]  /*18c0*/  IMAD.MOV.U32 R241, RZ, RZ, 0x3f800000 ;  /* 0x3f800000fff17424 */ /* 0x000fe200078e00ff */
[----:B------:R-:W-:Y:S01]  /*18d0*/  LOP3.LUT R5, R2, 0xf, RZ, 0xc0, !PT ;  /* 0x0000000f02057812 */ /* 0x000fe200078ec0ff */
[----:B------:R-:W-:Y:S01]  /*18e0*/  IMAD.MOV.U32 R238, RZ, RZ, 0x3f800000 ;  /* 0x3f800000ffee7424 */ /* 0x000fe200078e00ff */
[----:B------:R-:W-:Y:S02]  /*18f0*/  SGXT.U32 R4, R4, 0x3 ;  /* 0x000000030404781a */ /* 0x000fe40000000000 */
[----:B------:R-:W-:Y:S01]  /*1900*/  CS2R R124, SRZ ;  /* 0x00000000007c7805 */ /* 0x000fe2000001ff00 */
[----:B------:R-:W2:Y:S01]  /*1910*/  LDC.64 R62, c[0x0][0x390] ;  /* 0x0000e400ff3e7b82 */ /* 0x000ea20000000a00 */
[----:B------:R-:W-:-:S02]  /*1920*/  LOP3.LUT P0, RZ, R2, 0x3, RZ, 0xc0, !PT ;  /* 0x0000000302ff7812 */ /* 0x000fc4000780c0ff */
[----:B------:R-:W-:Y:S02]  /*1930*/  CS2R R126, SRZ ;  /* 0x00000000007e7805 */ /* 0x000fe4000001ff00 */
[----:B------:R-:W-:Y:S02]  /*1940*/  LOP3.LUT P1, RZ, R2, 0x1, RZ, 0xc0, !PT ;  /* 0x0000000102ff7812 */ /* 0x000fe4000782c0ff */
[----:B------:R-:W-:Y:S02]  /*1950*/  CS2R R120, SRZ ;  /* 0x0000000000787805 */ /* 0x000fe4000001ff00 */
[C---:B------:R-:W-:Y:S02]  /*1960*/  ISETP.GE.U32.AND P2, PT, R3.reuse, 0x40, PT ;  /* 0x000000400300780c */ /* 0x040fe40003f46070 */
[----:B------:R-:W-:Y:S02]  /*1970*/  CS2R R122, SRZ ;  /* 0x00000000007a7805 */ /* 0x000fe4000001ff00 */
[C---:B------:R-:W-:Y:S01]  /*1980*/  ISETP.LT.U32.AND P0, PT, R3.reuse, 0x40, !P0 ;  /* 0x000000400300780c */ /* 0x040fe20004701070 */
[----:B------:R-:W3:Y:S01]  /*1990*/  LDC.64 R230, c[0x0][0x3c0] ;  /* 0x0000f000ffe67b82 */ /* 0x000ee20000000a00 */
[----:B------:R-:W-:-:S02]  /*19a0*/  ISETP.LT.U32.AND P1, PT, R3, 0x40, !P1 ;  /* 0x000000400300780c */ /* 0x000fc40004f21070 */
[----:B------:R-:W-:Y:S01]  /*19b0*/  CS2R R116, SRZ ;  /* 0x0000000000747805 */ /* 0x000fe2000001ff00 */
[----:B-1----:R-:W-:Y:S01]  /*19c0*/  UIMAD UR4, UR7, UR4, URZ ;  /* 0x00000004070472a4 */ /* 0x002fe2000f8e02ff */
[----:B------:R-:W-:Y:S01]  /*19d0*/  IMAD R6, R5, UR5, RZ ;  /* 0x0000000505067c24 */ /* 0x000fe2000f8e02ff */
[----:B------:R-:W-:Y:S02]  /*19e0*/  MOV R240, 0x3f800000 ;  /* 0x3f80000000f07802 */ /* 0x000fe40000000f00 */
[----:B------:R-:W-:Y:S01]  /*19f0*/  CS2R R118, SRZ ;  /* 0x0000000000767805 */ /* 0x000fe2000001ff00 */
[----:B------:R-:W-:Y:S01]  /*1a00*/  USHF.L.U32 UR5, UR4, 0x1, URZ ;  /* 0x0000000104057899 */ /* 0x000fe200080006ff */
[----:B------:R-:W1:Y:S01]  /*1a10*/  LDC R12, c[0x0][0x3c8] ;  /* 0x0000f200ff0c7b82 */ /* 0x000e620000000800 */
[----:B0-----:R-:W-:Y:S01]  /*1a20*/  IMAD R8, R4, R57, RZ ;  /* 0x0000003904087224 */ /* 0x001fe200078e02ff */
[----:B------:R-:W-:Y:S01]  /*1a30*/  MOV R239, 0x3f800000 ;  /* 0x3f80000000ef7802 */ /* 0x000fe20000000f00 */
[C---:B------:R-:W-:Y:S01]  /*1a40*/  IMAD.SHL.U32 R7, R6.reuse, 0x2, RZ ;  /* 0x0000000206077824 */ /* 0x040fe200078e00ff */
[----:B------:R-:W-:Y:S01]  /*1a50*/  CS2R R112, SRZ ;  /* 0x0000000000707805 */ /* 0x000fe2000001ff00 */
[----:B------:R-:W-:Y:S01]  /*1a60*/  IMAD R9, R57, 0x8, R8 ;  /* 0x0000000839097824 */ /* 0x000fe200078e0208 */
[----:B------:R-:W-:Y:S01]  /*1a70*/  CS2R R114, SRZ ;  /* 0x0000000000727805 */ /* 0x000fe2000001ff00 */
[----:B------:R-:W-:Y:S01]  /*1a80*/  IMAD.HI R6, R6, 0x2, RZ ;  /* 0x0000000206067827 */ /* 0x000fe200078e02ff */
[----:B------:R-:W0:Y:S01]  /*1a90*/  LDC.64 R234, c[0x0][0x388] ;  /* 0x0000e200ffea7b82 */ /* 0x000e220000000a00 */
[----:B--2---:R-:W-:Y:S01]  /*1aa0*/  IADD3 R62, P5, P6, R7, UR5, R62 ;  /* 0x00000005073e7c10 */ /* 0x004fe2000febe03e */
[----:B------:R-:W-:Y:S01]  /*1ab0*/  UIMAD.WIDE UR4, UR4, 0x2, URZ ;  /* 0x00000002040478a5 */ /* 0x000fe2000f8e02ff */
[----:B------:R-:W-:-:S02]  /*1ac0*/  LEA R10, R57, R9, 0x3 ;  /* 0x00000009390a7211 */ /* 0x000fc400078e18ff */
[----:B------:R-:W-:Y:S02]  /*1ad0*/  CS2R R108, SRZ ;  /* 0x00000000006c7805 */ /* 0x000fe4000001ff00 */
[----:B------:R-:W-:Y:S02]  /*1ae0*/  CS2R R110, SRZ ;  /* 0x00000000006e7805 */ /* 0x000fe4000001ff00 */
[----:B------:R-:W-:Y:S02]  /*1af0*/  CS2R R104, SRZ ;  /* 0x0000000000687805 */ /* 0x000fe4000001ff00 */
[----:B------:R-:W-:Y:S01]  /*1b00*/  CS2R R106, SRZ ;  /* 0x00000000006a7805 */ /* 0x000fe2000001ff00 */
[----:B------:R-:W-:Y:S01]  /*1b10*/  IMAD R7, R57, 0x8, R10 ;  /* 0x0000000839077824 */ /* 0x000fe200078e020a */
[----:B------:R-:W-:Y:S01]  /*1b20*/  IADD3.X R64, PT, PT, R6, UR5, R63, P5, P6 ;  /* 0x0000000506407c10 */ /* 0x000fe2000afec43f */
[----:B---3--:R-:W-:Y:S01]  /*1b30*/  IMAD R4, R230, UR7, RZ ;  /* 0x00000007e6047c24 */ /* 0x008fe2000f8e02ff */
[C---:B------:R-:W-:Y:S01]  /*1b40*/  LEA R172, P5, R8.reuse, R62, 0x1 ;  /* 0x0000003e08ac7211 */ /* 0x040fe200078a08ff */
[----:B------:R-:W-:Y:S01]  /*1b50*/  IMAD R223, R231, 0x3, RZ ;  /* 0x00000003e7df7824 */ /* 0x000fe200078e02ff */
[----:B------:R-:W-:Y:S01]  /*1b60*/  LEA R11, R57, R7, 0x3 ;  /* 0x00000007390b7211 */ /* 0x000fe200078e18ff */
[----:B------:R-:W-:Y:S01]  /*1b70*/  IMAD.SHL.U32 R219, R231, 0x4, RZ ;  /* 0x00000004e7db7824 */ /* 0x000fe200078e00ff */
[----:B------:R-:W-:Y:S01]  /*1b80*/  LEA.HI.X.SX32 R173, R8, R64, 0x1, P5 ;  /* 0x0000004008ad7211 */ /* 0x000fe200028f0eff */
[----:B-1----:R-:W-:Y:S01]  /*1b90*/  IMAD R5, R3, R12, RZ ;  /* 0x0000000c03057224 */ /* 0x002fe200078e02ff */
[-C--:B------:R-:W-:Y:S01]  /*1ba0*/  LEA R166, P6, R7, R62.reuse, 0x1 ;  /* 0x0000003e07a67211 */ /* 0x080fe200078c08ff */
[----:B------:R-:W-:Y:S01]  /*1bb0*/  IMAD R215, R231, 0x5, RZ ;  /* 0x00000005e7d77824 */ /* 0x000fe200078e02ff */
[----:B------:R-:W-:Y:S01]  /*1bc0*/  LEA R168, P5, R10, R62, 0x1 ;  /* 0x0000003e0aa87211 */ /* 0x000fe200078a08ff */
[----:B------:R-:W-:Y:S01]  /*1bd0*/  IMAD R3, R12, 0x80, R5 ;  /* 0x000000800c037824 */ /* 0x000fe200078e0205 */
[-C--:B------:R-:W-:Y:S01]  /*1be0*/  LEA.HI.X.SX32 R167, R7, R64.reuse, 0x1, P6 ;  /* 0x0000004007a77211 */ /* 0x080fe200030f0eff */
[----:B------:R-:W-:Y:S01]  /*1bf0*/  IMAD R12, R57, 0x8, R11 ;  /* 0x00000008390c7824 */ /* 0x000fe200078e020b */
[----:B------:R-:W-:Y:S01]  /*1c00*/  LEA.HI.X.SX32 R169, R10, R64, 0x1, P5 ;  /* 0x000000400aa97211 */ /* 0x000fe200028f0eff */
[----:B------:R-:W-:Y:S01]  /*1c10*/  IMAD R211, R231, 0x6, RZ ;  /* 0x00000006e7d37824 */ /* 0x000fe200078e02ff */
[C---:B0-----:R-:W-:Y:S01]  /*1c20*/  LEA R234, P3, R4.reuse, R234, 0x1 ;  /* 0x000000ea04ea7211 */ /* 0x041fe200078608ff */
[----:B------:R-:W-:Y:S01]  /*1c30*/  IMAD R6, R57, 0x8, R12 ;  /* 0x0000000839067824 */ /* 0x000fe200078e020c */
[----:B------:R-:W-:Y:S01]  /*1c40*/  LEA R164, P5, R11, R62, 0x1 ;  /* 0x0000003e0ba47211 */ /* 0x000fe200078a08ff */
[C---:B------:R-:W-:Y:S01]  /*1c50*/  IMAD R207, R231.reuse, 0x7, RZ ;  /* 0x00000007e7cf7824 */ /* 0x040fe200078e02ff */
[----:B------:R-:W-:Y:S01]  /*1c60*/  LEA.HI.X.SX32 R4, R4, R235, 0x1, P3 ;  /* 0x000000eb04047211 */ /* 0x000fe200018f0eff */
[----:B------:R-:W-:Y:S01]  /*1c70*/  IMAD.SHL.U32 R203, R231, 0x8, RZ ;  /* 0x00000008e7cb7824 */ /* 0x000fe200078e00ff */
[-C--:B------:R-:W-:Y:S01]  /*1c80*/  LEA R236, P3, R5, R234.reuse, 0x1 ;  /* 0x000000ea05ec7211 */ /* 0x080fe200078608ff */
[----:B------:R-:W-:Y:S01]  /*1c90*/  IMAD R199, R231, 0x9, RZ ;  /* 0x00000009e7c77824 */ /* 0x000fe200078e02ff */
[----:B------:R-:W-:Y:S01]  /*1ca0*/  LEA R234, P4, R3, R234, 0x1 ;  /* 0x000000ea03ea7211 */ /* 0x000fe200078808ff */
[----:B------:R-:W-:Y:S01]  /*1cb0*/  IMAD R195, R231, 0xa, RZ ;  /* 0x0000000ae7c37824 */ /* 0x000fe200078e02ff */
[-C--:B------:R-:W-:Y:S01]  /*1cc0*/  LEA.HI.X.SX32 R237, R5, R4.reuse, 0x1, P3 ;  /* 0x0000000405ed7211 */ /* 0x080fe200018f0eff */
[----:B------:R-:W-:Y:S01]  /*1cd0*/  IMAD R191, R231, 0xb, RZ ;  /* 0x0000000be7bf7824 */ /* 0x000fe200078e02ff */
[----:B------:R-:W-:Y:S01]  /*1ce0*/  LEA.HI.X.SX32 R235, R3, R4, 0x1, P4 ;  /* 0x0000000403eb7211 */ /* 0x000fe200020f0eff */
[C---:B------:R-:W-:Y:S01]  /*1cf0*/  IMAD R187, R231.reuse, 0xc, RZ ;  /* 0x0000000ce7bb7824 */ /* 0x040fe200078e02ff */
[C---:B------:R-:W-:Y:S01]  /*1d00*/  LEA.HI R4, R2.reuse, 0x78, RZ, 0x1c ;  /* 0x0000007802047811 */ /* 0x040fe200078fe0ff */
[----:B------:R-:W-:Y:S01]  /*1d10*/  IMAD R183, R231, 0xd, RZ ;  /* 0x0000000de7b77824 */ /* 0x000fe200078e02ff */
[----:B------:R-:W-:Y:S01]  /*1d20*/  LEA R13, R57, R6, 0x4 ;  /* 0x00000006390d7211 */ /* 0x000fe200078e20ff */
[----:B------:R-:W-:Y:S01]  /*1d30*/  IMAD R179, R231, 0xe, RZ ;  /* 0x0000000ee7b37824 */ /* 0x000fe200078e02ff */
[----:B------:R-:W-:Y:S01]  /*1d40*/  LEA.HI R3, R2, 0x38, RZ, 0x1c ;  /* 0x0000003802037811 */ /* 0x000fe200078fe0ff */
[-C--:B------:R-:W-:Y:S01]  /*1d50*/  IMAD R17, R4, R57.reuse, RZ ;  /* 0x0000003904117224 */ /* 0x080fe200078e02ff */
[C---:B------:R-:W-:Y:S01]  /*1d60*/  LEA.HI R5, R2.reuse, 0xb8, RZ, 0x1c ;  /* 0x000000b802057811 */ /* 0x040fe200078fe0ff */
[----:B------:R-:W-:Y:S01]  /*1d70*/  IMAD R4, R57, 0x8, R13 ;  /* 0x0000000839047824 */ /* 0x000fe200078e020d */
[----:B------:R-:W-:Y:S01]  /*1d80*/  LEA.HI R2, R2, 0xf8, RZ, 0x1c ;  /* 0x000000f802027811 */ /* 0x000fe200078fe0ff */
[-C--:B------:R-:W-:Y:S01]  /*1d90*/  IMAD R3, R3, R57.reuse, RZ ;  /* 0x0000003903037224 */ /* 0x080fe200078e02ff */
[----:B------:R-:W-:Y:S01]  /*1da0*/  LEA R170, P4, R9, R62, 0x1 ;  /* 0x0000003e09aa7211 */ /* 0x000fe200078808ff */
[-C--:B------:R-:W-:Y:S01]  /*1db0*/  IMAD R31, R5, R57.reuse, RZ ;  /* 0x00000039051f7224 */ /* 0x080fe200078e02ff */
[-C--:B------:R-:W-:Y:S01]  /*1dc0*/  LEA.HI.X.SX32 R165, R11, R64.reuse, 0x1, P5 ;  /* 0x000000400ba57211 */ /* 0x080fe200028f0eff */
[----:B------:R-:W-:Y:S01]  /*1dd0*/  IMAD R47, R2, R57, RZ ;  /* 0x00000039022f7224 */ /* 0x000fe200078e02ff */
[----:B------:R-:W-:Y:S01]  /*1de0*/  LEA.HI.X.SX32 R171, R9, R64, 0x1, P4 ;  /* 0x0000004009ab7211 */ /* 0x000fe200020f0eff */
[----:B------:R-:W-:Y:S01]  /*1df0*/  IMAD R2, R57, 0x8, R4 ;  /* 0x0000000839027824 */ /* 0x000fe200078e0204 */
[-C--:B------:R-:W-:Y:S01]  /*1e00*/  LEA R14, P3, R3, R62.reuse, 0x1 ;  /* 0x0000003e030e7211 */ /* 0x080fe200078608ff */
[C---:B------:R-:W-:Y:S01]  /*1e10*/  IMAD R175, R231.reuse, 0xf, RZ ;  /* 0x0000000fe7af7824 */ /* 0x040fe200078e02ff */
[----:B------:R-:W-:Y:S01]  /*1e20*/  LEA R160, P5, R6, R62, 0x1 ;  /* 0x0000003e06a07211 */ /* 0x000fe200078a08ff */
[----:B------:R-:W-:Y:S01]  /*1e30*/  IMAD.WIDE R232, R231, 0x2, R236 ;  /* 0x00000002e7e87825 */ /* 0x000fe200078e02ec */
[----:B------:R-:W-:-:S02]  /*1e40*/  LEA R5, R57, R2, 0x3 ;  /* 0x0000000239057211 */ /* 0x000fc400078e18ff */
[----:B------:R-:W-:Y:S02]  /*1e50*/  CS2R R100, SRZ ;  /* 0x0000000000647805 */ /* 0x000fe4000001ff00 */
[----:B------:R-:W-:Y:S01]  /*1e60*/  LEA.HI.X.SX32 R15, R3, R64, 0x1, P3 ;  /* 0x00000040030f7211 */ /* 0x000fe200018f0eff */
[----:B------:R-:W-:Y:S01]  /*1e70*/  IMAD.WIDE R224, R223, 0x2, R236 ;  /* 0x00000002dfe07825 */ /* 0x000fe200078e02ec */
[----:B------:R-:W-:Y:S02]  /*1e80*/  LEA R162, P6, R12, R62, 0x1 ;  /* 0x0000003e0ca27211 */ /* 0x000fe400078c08ff */
[----:B------:R-:W-:Y:S02]  /*1e90*/  CS2R R102, SRZ ;  /* 0x0000000000667805 */ /* 0x000fe4000001ff00 */
[----:B------:R-:W-:Y:S01]  /*1ea0*/  LEA.HI.X.SX32 R161, R6, R64, 0x1, P5 ;  /* 0x0000004006a17211 */ /* 0x000fe200028f0eff */
[----:B------:R-:W-:Y:S01]  /*1eb0*/  IMAD R8, R57, 0x8, R5 ;  /* 0x0000000839087824 */ /* 0x000fe200078e0205 */
[----:B------:R-:W-:Y:S01]  /*1ec0*/  LEA R20, P3, R4, R62, 0x1 ;  /* 0x0000003e04147211 */ /* 0x000fe200078608ff */
[----:B------:R-:W-:Y:S01]  /*1ed0*/  IMAD.WIDE R220, R219, 0x2, R236 ;  /* 0x00000002dbdc7825 */ /* 0x000fe200078e02ec */
[----:B------:R-:W-:-:S02]  /*1ee0*/  LEA.HI.X.SX32 R163, R12, R64, 0x1, P6 ;  /* 0x000000400ca37211 */ /* 0x000fc400030f0eff */
[----:B------:R-:W-:Y:S02]  /*1ef0*/  CS2R R96, SRZ ;  /* 0x0000000000607805 */ /* 0x000fe4000001ff00 */
[----:B------:R-:W-:Y:S01]  /*1f00*/  LEA R18, P6, R13, R62, 0x1 ;  /* 0x0000003e0d127211 */ /* 0x000fe200078c08ff */
[----:B------:R-:W-:Y:S01]  /*1f10*/  IMAD R7, R57, 0x8, R8 ;  /* 0x0000000839077824 */ /* 0x000fe200078e0208 */
[----:B------:R-:W-:Y:S01]  /*1f20*/  LEA.HI.X.SX32 R21, R4, R64, 0x1, P3 ;  /* 0x0000004004157211 */ /* 0x000fe200018f0eff */
[--C-:B------:R-:W-:Y:S01]  /*1f30*/  IMAD.WIDE R216, R215, 0x2, R236.reuse ;  /* 0x00000002d7d87825 */ /* 0x100fe200078e02ec */
[----:B------:R-:W-:Y:S02]  /*1f40*/  LEA R22, P5, R2, R62, 0x1 ;  /* 0x0000003e02167211 */ /* 0x000fe400078a08ff */
[----:B------:R-:W-:Y:S02]  /*1f50*/  CS2R R98, SRZ ;  /* 0x0000000000627805 */ /* 0x000fe4000001ff00 */
[----:B------:R-:W-:Y:S01]  /*1f60*/  LEA R9, R57, R7, 0x3 ;  /* 0x0000000739097211 */ /* 0x000fe200078e18ff */
[----:B------:R-:W-:Y:S01]  /*1f70*/  IMAD.WIDE R212, R211, 0x2, R236 ;  /* 0x00000002d3d47825 */ /* 0x000fe200078e02ec */
[----:B------:R-:W-:-:S02]  /*1f80*/  LEA.HI.X.SX32 R19, R13, R64, 0x1, P6 ;  /* 0x000000400d137211 */ /* 0x000fc400030f0eff */
[----:B------:R-:W-:Y:S02]  /*1f90*/  CS2R R92, SRZ ;  /* 0x00000000005c7805 */ /* 0x000fe4000001ff00 */
[----:B------:R-:W-:Y:S01]  /*1fa0*/  LEA R24, P6, R5, R62, 0x1 ;  /* 0x0000003e05187211 */ /* 0x000fe200078c08ff */
[----:B------:R-:W-:Y:S01]  /*1fb0*/  IMAD R3, R57, 0x10, R9 ;  /* 0x0000001039037824 */ /* 0x000fe200078e0209 */
[-C--:B------:R-:W-:Y:S01]  /*1fc0*/  LEA.HI.X.SX32 R23, R2, R64.reuse, 0x1, P5 ;  /* 0x0000004002177211 */ /* 0x080fe200028f0eff */
[----:B------:R-:W-:Y:S01]  /*1fd0*/  IMAD.WIDE R208, R207, 0x2, R236 ;  /* 0x00000002cfd07825 */ /* 0x000fe200078e02ec */
[----:B------:R-:W-:Y:S02]  /*1fe0*/  LEA.HI.X.SX32 R25, R5, R64, 0x1, P6 ;  /* 0x0000004005197211 */ /* 0x000fe400030f0eff */
[----:B------:R-:W-:Y:S02]  /*1ff0*/  CS2R R94, SRZ ;  /* 0x00000000005e7805 */ /* 0x000fe4000001ff00 */
[-C--:B------:R-:W-:Y:S01]  /*2000*/  LEA R28, P6, R7, R62.reuse, 0x1 ;  /* 0x0000003e071c7211 */ /* 0x080fe200078c08ff */
[----:B------:R-:W-:Y:S01]  /*2010*/  IMAD R6, R57, 0x8, R3 ;  /* 0x0000000839067824 */ /* 0x000fe200078e0203 */
[----:B------:R-:W-:Y:S01]  /*2020*/  LEA R26, P5, R8, R62, 0x1 ;  /* 0x0000003e081a7211 */ /* 0x000fe200078a08ff */
[----:B------:R-:W-:Y:S01]  /*2030*/  IMAD.WIDE R204, R203, 0x2, R236 ;  /* 0x00000002cbcc7825 */ /* 0x000fe200078e02ec */
[----:B------:R-:W-:-:S02]  /*2040*/  LEA.HI.X.SX32 R29, R7, R64, 0x1, P6 ;  /* 0x00000040071d7211 */ /* 0x000fc400030f0eff */
[----:B------:R-:W-:Y:S02]  /*2050*/  CS2R R88, SRZ ;  /* 0x0000000000587805 */ /* 0x000fe4000001ff00 */
[----:B------:R-:W-:Y:S01]  /*2060*/  LEA R4, R57, R6, 0x3 ;  /* 0x0000000639047211 */ /* 0x000fe200078e18ff */
[----:B------:R-:W-:Y:S01]  /*2070*/  IMAD.WIDE R200, R199, 0x2, R236 ;  /* 0x00000002c7c87825 */ /* 0x000fe200078e02ec */
[----:B------:R-:W-:Y:S02]  /*2080*/  LEA R34, P6, R3, R62, 0x1 ;  /* 0x0000003e03227211 */ /* 0x000fe400078c08ff */
[----:B------:R-:W-:Y:S02]  /*2090*/  CS2R R90, SRZ ;  /* 0x00000000005a7805 */ /* 0x000fe4000001ff00 */
[-C--:B------:R-:W-:Y:S01]  /*20a0*/  LEA.HI.X.SX32 R27, R8, R64.reuse, 0x1, P5 ;  /* 0x00000040081b7211 */ /* 0x080fe200028f0eff */
[----:B------:R-:W-:Y:S01]  /*20b0*/  IMAD R2, R57, 0x8, R4 ;  /* 0x0000000839027824 */ /* 0x000fe200078e0204 */
[----:B------:R-:W-:Y:S01]  /*20c0*/  LEA.HI.X.SX32 R35, R3, R64, 0x1, P6 ;  /* 0x0000004003237211 */ /* 0x000fe200030f0eff */
[----:B------:R-:W-:Y:S01]  /*20d0*/  IMAD.WIDE R196, R195, 0x2, R236 ;  /* 0x00000002c3c47825 */ /* 0x000fe200078e02ec */
[----:B------:R-:W-:-:S02]  /*20e0*/  LEA R32, P5, R9, R62, 0x1 ;  /* 0x0000003e09207211 */ /* 0x000fc400078a08ff */
        /* <DEDUP_REMOVED lines=11> */
[----:B------:R-:W-:Y:S01]  /*21a0*/  LEA.HI.X.SX32 R39, R4, R64, 0x1, P5 ;  /* 0x0000004004277211 */ /* 0x000fe200028f0eff */
[----:B------:R-:W-:Y:S01]  /*21b0*/  IMAD R3, R57, 0x8, R7 ;  /* 0x0000000839037824 */ /* 0x000fe200078e0207 */
[-C--:B------:R-:W-:Y:S01]  /*21c0*/  LEA R42, P5, R5, R62.reuse, 0x1 ;  /* 0x0000003e052a7211 */ /* 0x080fe200078a08ff */
[----:B------:R-:W-:Y:S01]  /*21d0*/  IMAD.WIDE R184, R183, 0x2, R236 ;  /* 0x00000002b7b87825 */ /* 0x000fe200078e02ec */
[----:B------:R-:W-:Y:S02]  /*21e0*/  LEA R16, P4, R17, R62, 0x1 ;  /* 0x0000003e11107211 */ /* 0x000fe400078808ff */
[----:B------:R-:W-:Y:S02]  /*21f0*/  CS2R R72, SRZ ;  /* 0x0000000000487805 */ /* 0x000fe4000001ff00 */
[----:B------:R-:W-:Y:S01]  /*2200*/  LEA.HI.X.SX32 R43, R5, R64, 0x1, P5 ;  /* 0x00000040052b7211 */ /* 0x000fe200028f0eff */
[----:B------:R-:W-:Y:S01]  /*2210*/  IMAD R8, R57, 0x10, R3 ;  /* 0x0000001039087824 */ /* 0x000fe200078e0203 */
[-C--:B------:R-:W-:Y:S01]  /*2220*/  LEA R48, P5, R3, R62.reuse, 0x1 ;  /* 0x0000003e03307211 */ /* 0x080fe200078a08ff */
[----:B------:R-:W-:Y:S01]  /*2230*/  IMAD.WIDE R180, R179, 0x2, R236 ;  /* 0x00000002b3b47825 */ /* 0x000fe200078e02ec */
[----:B------:R-:W-:-:S02]  /*2240*/  LEA R30, P3, R31, R62, 0x1 ;  /* 0x0000003e1f1e7211 */ /* 0x000fc400078608ff */
[----:B------:R-:W-:Y:S02]  /*2250*/  CS2R R74, SRZ ;  /* 0x00000000004a7805 */ /* 0x000fe4000001ff00 */
[----:B------:R-:W-:Y:S01]  /*2260*/  LEA R2, R57, R8, 0x3 ;  /* 0x0000000839027211 */ /* 0x000fe200078e18ff */
[----:B------:R-:W-:Y:S01]  /*2270*/  IMAD.WIDE R176, R175, 0x2, R236 ;  /* 0x00000002afb07825 */ /* 0x000fe200078e02ec */
[----:B------:R-:W-:Y:S02]  /*2280*/  LEA.HI.X.SX32 R17, R17, R64, 0x1, P4 ;  /* 0x0000004011117211 */ /* 0x000fe400020f0eff */
[----:B------:R-:W-:Y:S02]  /*2290*/  CS2R R76, SRZ ;  /* 0x00000000004c7805 */ /* 0x000fe4000001ff00 */
[----:B------:R-:W-:Y:S01]  /*22a0*/  LEA R44, P6, R7, R62, 0x1 ;  /* 0x0000003e072c7211 */ /* 0x000fe200078c08ff */
[----:B------:R-:W-:Y:S01]  /*22b0*/  IMAD R4, R57, 0x8, R2 ;  /* 0x0000000839047824 */ /* 0x000fe200078e0202 */
[----:B------:R-:W-:Y:S01]  /*22c0*/  LEA.HI.X.SX32 R49, R3, R64, 0x1, P5 ;  /* 0x0000004003317211 */ /* 0x000fe200028f0eff */
[----:B------:R-:W-:Y:S01]  /*22d0*/  IMAD.MOV.U32 R9, RZ, RZ, -0x800000 ;  /* 0xff800000ff097424 */ /* 0x000fe200078e00ff */
[----:B------:R-:W-:Y:S01]  /*22e0*/  LEA R36, P4, R6, R62, 0x1 ;  /* 0x0000003e06247211 */ /* 0x000fe200078808ff */
[----:B------:R-:W-:Y:S01]  /*22f0*/  IMAD R5, R57, 0x8, R4 ;  /* 0x0000000839057824 */ /* 0x000fe200078e0204 */
[-C--:B------:R-:W-:Y:S01]  /*2300*/  LEA.HI.X.SX32 R45, R7, R64.reuse, 0x1, P6 ;  /* 0x00000040072d7211 */ /* 0x080fe200030f0eff */
[----:B------:R-:W-:Y:S01]  /*2310*/  IMAD.MOV.U32 R10, RZ, RZ, -0x800000 ;  /* 0xff800000ff0a7424 */ /* 0x000fe200078e00ff */
[----:B------:R-:W-:-:S02]  /*2320*/  LEA.HI.X.SX32 R31, R31, R64, 0x1, P3 ;  /* 0x000000401f1f7211 */ /* 0x000fc400018f0eff */
[----:B------:R-:W-:Y:S02]  /*2330*/  CS2R R78, SRZ ;  /* 0x00000000004e7805 */ /* 0x000fe4000001ff00 */
[C---:B------:R-:W-:Y:S02]  /*2340*/  LEA R3, R57.reuse, R5, 0x3 ;  /* 0x0000000539037211 */ /* 0x040fe400078e18ff */
[----:B------:R-:W-:Y:S02]  /*2350*/  CS2R R80, SRZ ;  /* 0x0000000000507805 */ /* 0x000fe4000001ff00 */
[----:B------:R-:W-:Y:S02]  /*2360*/  LEA.HI.X.SX32 R37, R6, R64, 0x1, P4 ;  /* 0x0000004006257211 */ /* 0x000fe400020f0eff */
[----:B------:R-:W-:Y:S02]  /*2370*/  CS2R R82, SRZ ;  /* 0x0000000000527805 */ /* 0x000fe4000001ff00 */
[-C--:B------:R-:W-:Y:S01]  /*2380*/  LEA R50, P6, R8, R62.reuse, 0x1 ;  /* 0x0000003e08327211 */ /* 0x080fe200078c08ff */
[----:B------:R-:W-:Y:S01]  /*2390*/  IMAD R6, R57, 0x8, R3 ;  /* 0x0000000839067824 */ /* 0x000fe200078e0203 */
[----:B------:R-:W-:-:S02]  /*23a0*/  LEA R52, P3, R2, R62, 0x1 ;  /* 0x0000003e02347211 */ /* 0x000fc400078608ff */
[----:B------:R-:W-:Y:S02]  /*23b0*/  CS2R R84, SRZ ;  /* 0x0000000000547805 */ /* 0x000fe4000001ff00 */
[----:B------:R-:W-:Y:S02]  /*23c0*/  LEA.HI.X.SX32 R51, R8, R64, 0x1, P6 ;  /* 0x0000004008337211 */ /* 0x000fe400030f0eff */
[----:B------:R-:W-:Y:S02]  /*23d0*/  CS2R R86, SRZ ;  /* 0x0000000000567805 */ /* 0x000fe4000001ff00 */
[----:B------:R-:W-:Y:S01]  /*23e0*/  LEA R54, P5, R4, R62, 0x1 ;  /* 0x0000003e04367211 */ /* 0x000fe200078a08ff */
[----:B------:R-:W-:Y:S01]  /*23f0*/  IMAD.WIDE R222, R223, 0x2, R234 ;  /* 0x00000002dfde7825 */ /* 0x000fe200078e02ea */
[----:B------:R-:W-:Y:S01]  /*2400*/  LEA.HI.X.SX32 R53, R2, R64, 0x1, P3 ;  /* 0x0000004002357211 */ /* 0x000fe200018f0eff */
[----:B------:R-:W0:Y:S01]  /*2410*/  LDCU UR12, c[0x0][0x3f0] ;  /* 0x00007e00ff0c77ac */ /* 0x000e220008000800 */
[----:B------:R-:W-:Y:S01]  /*2420*/  LEA R56, P6, R5, R62, 0x1 ;  /* 0x0000003e05387211 */ /* 0x000fe200078c08ff */
[----:B------:R-:W-:Y:S01]  /*2430*/  IMAD R2, R57, 0x8, R6 ;  /* 0x0000000839027824 */ /* 0x000fe200078e0206 */
[----:B------:R-:W-:Y:S01]  /*2440*/  LEA.HI.X.SX32 R55, R4, R64, 0x1, P5 ;  /* 0x0000004004377211 */ /* 0x000fe200028f0eff */
[--C-:B------:R-:W-:Y:S01]  /*2450*/  IMAD.WIDE R218, R219, 0x2, R234.reuse ;  /* 0x00000002dbda7825 */ /* 0x100fe200078e02ea */
[----:B------:R-:W-:Y:S01]  /*2460*/  LEA R46, P4, R47, R62, 0x1 ;  /* 0x0000003e2f2e7211 */ /* 0x000fe200078808ff */
[----:B------:R-:W1:Y:S01]  /*2470*/  LDCU UR9, c[0x0][0x3a8] ;  /* 0x00007500ff0977ac */ /* 0x000e620008000800 */
[----:B------:R-:W-:Y:S01]  /*2480*/  LEA.HI.X.SX32 R57, R5, R64, 0x1, P6 ;  /* 0x0000004005397211 */ /* 0x000fe200030f0eff */
[----:B------:R-:W-:Y:S01]  /*2490*/  IMAD.MOV.U32 R5, RZ, RZ, RZ ;  /* 0x000000ffff057224 */ /* 0x000fe200078e00ff */
[-C--:B------:R-:W-:Y:S01]  /*24a0*/  LEA R58, P3, R3, R62.reuse, 0x1 ;  /* 0x0000003e033a7211 */ /* 0x080fe200078608ff */
[--C-:B------:R-:W-:Y:S01]  /*24b0*/  IMAD.WIDE R214, R215, 0x2, R234.reuse ;  /* 0x00000002d7d67825 */ /* 0x100fe200078e02ea */
[-C--:B------:R-:W-:Y:S01]  /*24c0*/  LEA R60, P5, R6, R62.reuse, 0x1 ;  /* 0x0000003e063c7211 */ /* 0x080fe200078a08ff */
[----:B------:R-:W-:Y:S01]  /*24d0*/  UMOV UR4, URZ ;  /* 0x000000ff00047c82 */ /* 0x000fe20008000000 */
[C---:B------:R-:W-:Y:S01]  /*24e0*/  SHF.L.U32 R227, R231.reuse, 0x1, RZ ;  /* 0x00000001e7e37819 */ /* 0x040fe200000006ff */
[----:B------:R-:W-:Y:S01]  /*24f0*/  IMAD.WIDE R230, R231, 0x2, R234 ;  /* 0x00000002e7e67825 */ /* 0x000fe200078e02ea */
[----:B------:R-:W-:-:S02]  /*2500*/  LEA R62, P6, R2, R62, 0x1 ;  /* 0x0000003e023e7211 */ /* 0x000fc400078c08ff */
[-C--:B------:R-:W-:Y:S01]  /*2510*/  LEA.HI.X.SX32 R47, R47, R64.reuse, 0x1, P4 ;  /* 0x000000402f2f7211 */ /* 0x080fe200020f0eff */
[----:B------:R-:W-:Y:S01]  /*2520*/  IMAD.WIDE R228, R227, 0x2, R236 ;  /* 0x00000002e3e47825 */ /* 0x000fe200078e02ec */
[-C--:B------:R-:W-:Y:S02]  /*2530*/  LEA.HI.X.SX32 R59, R3, R64.reuse, 0x1, P3 ;  /* 0x00000040033b7211 */ /* 0x080fe400018f0eff */
[-C--:B------:R-:W-:Y:S01]  /*2540*/  LEA.HI.X.SX32 R61, R6, R64.reuse, 0x1, P5 ;  /* 0x00000040063d7211 */ /* 0x080fe200028f0eff */
[----:B------:R-:W-:Y:S01]  /*2550*/  IMAD.MOV.U32 R3, RZ, RZ, RZ ;  /* 0x000000ffff037224 */ /* 0x000fe200078e00ff */
[----:B------:R-:W-:Y:S02]  /*2560*/  LEA.HI.X.SX32 R63, R2, R64, 0x1, P6 ;  /* 0x00000040023f7211 */ /* 0x000fe400030f0eff */
[----:B------:R-:W-:Y:S02]  /*2570*/  CS2R R64, SRZ ;  /* 0x0000000000407805 */ /* 0x000fe4000001ff00 */
[----:B------:R-:W-:Y:S01]  /*2580*/  MOV R7, 0xff800000 ;  /* 0xff80000000077802 */ /* 0x000fe20000000f00 */
[----:B------:R-:W-:Y:S01]  /*2590*/  IMAD.WIDE R226, R227, 0x2, R234 ;  /* 0x00000002e3e27825 */ /* 0x000fe200078e02ea */
[----:B------:R-:W-:-:S03]  /*25a0*/  MOV R8, 0xff800000 ;  /* 0xff80000000087802 */ /* 0x000fc60000000f00 */
[----:B------:R-:W-:-:S04]  /*25b0*/  IMAD.WIDE R210, R211, 0x2, R234 ;  /* 0x00000002d3d27825 */ /* 0x000fc800078e02ea */
        /* <DEDUP_REMOVED lines=8> */
[----:B01----:R-:W-:-:S07]  /*2640*/  IMAD.WIDE R174, R175, 0x2, R234 ;  /* 0x00000002afae7825 */ /* 0x003fce00078e02ea */
.L_x_1:
[----:B------:R-:W-:-:S04]  /*2650*/  IMAD.WIDE R128, R5, 0x2, R234 ;  /* 0x0000000205807825 */ /* 0x000fc800078e02ea */
[C---:B------:R-:W-:Y:S01]  /*2660*/  IMAD.WIDE R148, R5.reuse, 0x2, R204 ;  /* 0x0000000205947825 */ /* 0x040fe200078e02cc */
[----:B------:R0:W2:Y:S03]  /*2670*/  LDG.E.U16 R6, desc[UR10][R128.64] ;  /* 0x0000000a80067981 */ /* 0x0000a6000c1e1500 */
[C---:B------:R-:W-:Y:S01]  /*2680*/  IMAD.WIDE R12, R5.reuse, 0x2, R236 ;  /* 0x00000002050c7825 */ /* 0x040fe200078e02ec */
[----:B------:R-:W3:Y:S03]  /*2690*/  LDG.E.U16 R11, desc[UR10][R148.64] ;  /* 0x0000000a940b7981 */ /* 0x000ee6000c1e1500 */
[C---:B------:R-:W-:Y:S01]  /*26a0*/  IMAD.WIDE R136, R5.reuse, 0x2, R224 ;  /* 0x0000000205887825 */ /* 0x040fe200078e02e0 */
[----:B------:R1:W4:Y:S03]  /*26b0*/  LDG.E.U16 R155, desc[UR10][R12.64] ;  /* 0x0000000a0c9b7981 */ /* 0x000326000c1e1500 */
[C---:B------:R-:W-:Y:S01]  /*26c0*/  IMAD.WIDE R138, R5.reuse, 0x2, R222 ;  /* 0x00000002058a7825 */ /* 0x040fe200078e02de */
[----:B------:R5:W4:Y:S03]  /*26d0*/  LDG.E.U16 R143, desc[UR10][R136.64] ;  /* 0x0000000a888f7981 */ /* 0x000b26000c1e1500 */
[C---:B0-----:R-:W-:Y:S01]  /*26e0*/  IMAD.WIDE R128, R5.reuse, 0x2, R218 ;  /* 0x0000000205807825 */ /* 0x041fe200078e02da */
[----:B------:R0:W4:Y:S03]  /*26f0*/  LDG.E.U16 R145, desc[UR10][R138.64] ;  /* 0x0000000a8a917981 */ /* 0x000126000c1e1500 */
[C---:B-1----:R-:W-:Y:S01]  /*2700*/  IMAD.WIDE R12, R5.reuse, 0x2, R220 ;  /* 0x00000002050c7825 */ /* 0x042fe200078e02dc */
[----:B------:R-:W4:Y:S03]  /*2710*/  LDG.E.U16 R144, desc[UR10][R128.64] ;  /* 0x0000000a80907981 */ /* 0x000f26000c1e1500 */
[C---:B------:R-:W-:Y:S01]  /*2720*/  IMAD.WIDE R130, R5.reuse, 0x2, R230 ;  /* 0x0000000205827825 */ /* 0x040fe200078e02e6 */
[----:B------:R1:W4:Y:S03]  /*2730*/  LDG.E.U16 R146, desc[UR10][R12.64] ;  /* 0x0000000a0c927981 */ /* 0x000326000c1e1500 */
[C---:B------:R-:W-:Y:S01]  /*2740*/  IMAD.WIDE R132, R5.reuse, 0x2, R228 ;  /* 0x0000000205847825 */ /* 0x040fe200078e02e4 */
[----:B------:R0:W4:Y:S03]  /*2750*/  LDG.E.U16 R153, desc[UR10][R130.64] ;  /* 0x0000000a82997981 */ /* 0x000126000c1e1500 */
[C---:B------:R-:W-:Y:S01]  /*2760*/  IMAD.WIDE R150, R5.reuse, 0x2, R202 ;  /* 0x0000000205967825 */ /* 0x040fe200078e02ca */
[----:B------:R0:W4:Y:S03]  /*2770*/  LDG.E.U16 R147, desc[UR10][R132.64] ;  /* 0x0000000a84937981 */ /* 0x000126000c1e1500 */
[C---:B------:R-:W-:Y:S01]  /*2780*/  IMAD.WIDE R156, R5.reuse, 0x2, R232 ;  /* 0x00000002059c7825 */ /* 0x040fe200078e02e8 */
[----:B------:R-:W4:Y:S03]  /*2790*/  LDG.E.U16 R152, desc[UR10][R150.64] ;  /* 0x0000000a96987981 */ /* 0x000f26000c1e1500 */
[----:B-----5:R-:W-:-:S02]  /*27a0*/  IMAD.WIDE R136, R5, 0x2, R210 ;  /* 0x0000000205887825 */ /* 0x020fc400078e02d2 */
[----:B------:R-:W5:Y:S02]  /*27b0*/  LDG.E.U16 R156, desc[UR10][R156.64] ;  /* 0x0000000a9c9c7981 */ /* 0x000f64000c1e1500 */
[C---:B------:R-:W-:Y:S02]  /*27c0*/  IMAD.WIDE R134, R5.reuse, 0x2, R226 ;  /* 0x0000000205867825 */ /* 0x040fe400078e02e2 */
[----:B------:R0:W5:Y:S02]  /*27d0*/  LDG.E.U16 R151, desc[UR10][R136.64] ;  /* 0x0000000a88977981 */ /* 0x000164000c1e1500 */
[C---:B------:R-:W-:Y:S02]  /*27e0*/  IMAD.WIDE R242, R5.reuse, 0x2, R200 ;  /* 0x0000000205f27825 */ /* 0x040fe400078e02c8 */
[----:B------:R0:W5:Y:S02]  /*27f0*/  LDG.E.U16 R142, desc[UR10][R134.64] ;  /* 0x0000000a868e7981 */ /* 0x000164000c1e1500 */
[----:B------:R-:W-:-:S02]  /*2800*/  IMAD.WIDE R244, R5, 0x2, R198 ;  /* 0x0000000205f47825 */ /* 0x000fc400078e02c6 */
[----:B------:R-:W5:Y:S02]  /*2810*/  LDG.E.U16 R154, desc[UR10][R242.64] ;  /* 0x0000000af29a7981 */ /* 0x000f64000c1e1500 */
[C---:B------:R-:W-:Y:S02]  /*2820*/  IMAD.WIDE R140, R5.reuse, 0x2, R214 ;  /* 0x00000002058c7825 */ /* 0x040fe400078e02d6 */
[----:B------:R-:W5:Y:S02]  /*2830*/  LDG.E.U16 R157, desc[UR10][R244.64] ;  /* 0x0000000af49d7981 */ /* 0x000f64000c1e1500 */
[C---:B0-----:R-:W-:Y:S02]  /*2840*/  IMAD.WIDE R138, R5.reuse, 0x2, R212 ;  /* 0x00000002058a7825 */ /* 0x041fe400078e02d4 */
[----:B------:R-:W5:Y:S02]  /*2850*/  LDG.E.U16 R149, desc[UR10][R140.64] ;  /* 0x0000000a8c957981 */ /* 0x000f64000c1e1500 */
[----:B------:R-:W-:-:S02]  /*2860*/  IMAD.WIDE R158, R5, 0x2, R216 ;  /* 0x00000002059e7825 */ /* 0x000fc400078e02d8 */
[----:B------:R0:W5:Y:S02]  /*2870*/  LDG.E.U16 R150, desc[UR10][R138.64] ;  /* 0x0000000a8a967981 */ /* 0x000164000c1e1500 */
[C---:B-1----:R-:W-:Y:S02]  /*2880*/  IMAD.WIDE R12, R5.reuse, 0x2, R208 ;  /* 0x00000002050c7825 */ /* 0x042fe400078e02d0 */
[----:B------:R-:W5:Y:S02]  /*2890*/  LDG.E.U16 R148, desc[UR10][R158.64] ;  /* 0x0000000a9e947981 */ /* 0x000f64000c1e1500 */
[C---:B------:R-:W-:Y:S02]  /*28a0*/  IMAD.WIDE R128, R5.reuse, 0x2, R206 ;  /* 0x0000000205807825 */ /* 0x040fe400078e02ce */
[----:B------:R1:W5:Y:S02]  /*28b0*/  LDG.E.U16 R242, desc[UR10][R12.64] ;  /* 0x0000000a0cf27981 */ /* 0x000364000c1e1500 */
[----:B------:R-:W-:-:S02]  /*28c0*/  IMAD.WIDE R130, R5, 0x2, R196 ;  /* 0x0000000205827825 */ /* 0x000fc400078e02c4 */
[----:B------:R0:W5:Y:S02]  /*28d0*/  LDG.E.U16 R243, desc[UR10][R128.64] ;  /* 0x0000000a80f37981 */ /* 0x000164000c1e1500 */
[C---:B------:R-:W-:Y:S02]  /*28e0*/  IMAD.WIDE R132, R5.reuse, 0x2, R194 ;  /* 0x0000000205847825 */ /* 0x040fe400078e02c2 */
[----:B------:R0:W5:Y:S02]  /*28f0*/  LDG.E.U16 R158, desc[UR10][R130.64] ;  /* 0x0000000a829e7981 */ /* 0x000164000c1e1500 */
[C---:B------:R-:W-:Y:S02]  /*2900*/  IMAD.WIDE R136, R5.reuse, 0x2, R190 ;  /* 0x0000000205887825 */ /* 0x040fe400078e02be */
[----:B------:R1:W5:Y:S02]  /*2910*/  LDG.E.U16 R159, desc[UR10][R132.64] ;  /* 0x0000000a849f7981 */ /* 0x000364000c1e1500 */
[----:B------:R-:W-:-:S02]  /*2920*/  IMAD.WIDE R134, R5, 0x2, R192 ;  /* 0x0000000205867825 */ /* 0x000fc400078e02c0 */
[----:B------:R1:W5:Y:S02]  /*2930*/  LDG.E.U16 R245, desc[UR10][R136.64] ;  /* 0x0000000a88f57981 */ /* 0x000364000c1e1500 */
[C---:B0-----:R-:W-:Y:S02]  /*2940*/  IMAD.WIDE R138, R5.reuse, 0x2, R188 ;  /* 0x00000002058a7825 */ /* 0x041fe400078e02bc */
[----:B------:R0:W5:Y:S02]  /*2950*/  LDG.E.U16 R244, desc[UR10][R134.64] ;  /* 0x0000000a86f47981 */ /* 0x000164000c1e1500 */
[C---:B------:R-:W-:Y:S02]  /*2960*/  IMAD.WIDE R140, R5.reuse, 0x2, R186 ;  /* 0x00000002058c7825 */ /* 0x040fe400078e02ba */
[----:B------:R-:W5:Y:S02]  /*2970*/  LDG.E.U16 R138, desc[UR10][R138.64] ;  /* 0x0000000a8a8a7981 */ /* 0x000f64000c1e1500 */
[----:B-1----:R-:W-:-:S02]  /*2980*/  IMAD.WIDE R12, R5, 0x2, R184 ;  /* 0x00000002050c7825 */ /* 0x002fc400078e02b8 */
[----:B------:R1:W5:Y:S02]  /*2990*/  LDG.E.U16 R140, desc[UR10][R140.64] ;  /* 0x0000000a8c8c7981 */ /* 0x000364000c1e1500 */
[C---:B------:R-:W-:Y:S02]  /*29a0*/  IMAD.WIDE R128, R5.reuse, 0x2, R182 ;  /* 0x0000000205807825 */ /* 0x040fe400078e02b6 */
[----:B------:R0:W5:Y:S02]  /*29b0*/  LDG.E.U16 R12, desc[UR10][R12.64] ;  /* 0x0000000a0c0c7981 */ /* 0x000164000c1e1500 */
[C---:B------:R-:W-:Y:S02]  /*29c0*/  IMAD.WIDE R130, R5.reuse, 0x2, R180 ;  /* 0x0000000205827825 */ /* 0x040fe400078e02b4 */
[----:B------:R-:W5:Y:S02]  /*29d0*/  LDG.E.U16 R128, desc[UR10][R128.64] ;  /* 0x0000000a80807981 */ /* 0x000f64000c1e1500 */
[----:B------:R-:W-:-:S02]  /*29e0*/  IMAD.WIDE R132, R5, 0x2, R178 ;  /* 0x0000000205847825 */ /* 0x000fc400078e02b2 */
[----:B------:R-:W5:Y:S02]  /*29f0*/  LDG.E.U16 R130, desc[UR10][R130.64] ;  /* 0x0000000a82827981 */ /* 0x000f64000c1e1500 */
[C---:B------:R-:W-:Y:S02]  /*2a00*/  IMAD.WIDE R136, R5.reuse, 0x2, R174 ;  /* 0x0000000205887825 */ /* 0x040fe400078e02ae */
[----:B------:R1:W5:Y:S02]  /*2a10*/  LDG.E.U16 R132, desc[UR10][R132.64] ;  /* 0x0000000a84847981 */ /* 0x000364000c1e1500 */
[----:B0-----:R-:W-:Y:S02]  /*2a20*/  IMAD.WIDE R134, R5, 0x2, R176 ;  /* 0x0000000205867825 */ /* 0x001fe400078e02b0 */
[----:B------:R-:W5:Y:S04]  /*2a30*/  LDG.E.U16 R136, desc[UR10][R136.64] ;  /* 0x0000000a88887981 */ /* 0x000f68000c1e1500 */
[----:B------:R0:W5:Y:S01]  /*2a40*/  LDG.E.U16 R139, desc[UR10][R134.64] ;  /* 0x0000000a868b7981 */ /* 0x000162000c1e1500 */
[----:B-1----:R-:W1:Y:S02]  /*2a50*/  S2R R141, SR_TID.X ;  /* 0x00000000008d7919 */ /* 0x002e640000002100 */
[C---:B-1----:R-:W-:Y:S01]  /*2a60*/  LOP3.LUT R13, R141.reuse, 0x7f, RZ, 0xc0, !PT ;  /* 0x0000007f8d0d7812 */ /* 0x042fe200078ec0ff */
[----:B------:R-:W-:-:S04]  /*2a70*/  IMAD.SHL.U32 R133, R141, 0x8, RZ ;  /* 0x000000088d857824 */ /* 0x000fc800078e00ff */
[----:B------:R-:W-:Y:S01]  /*2a80*/  IMAD.SHL.U32 R13, R13, 0x2, RZ ;  /* 0x000000020d0d7824 */ /* 0x000fe200078e00ff */
[----:B------:R-:W-:Y:S01]  /*2a90*/  BAR.SYNC.DEFER_BLOCKING 0x0 ;  /* 0x0000000000007b1d */ /* 0x000fe20000010000 */
[C---:B------:R-:W-:Y:S02]  /*2aa0*/  LOP3.LUT R131, R141.reuse, 0x7, RZ, 0xc0, !PT ;  /* 0x000000078d837812 */ /* 0x040fe400078ec0ff */
[----:B0-----:R-:W-:-:S04]  /*2ab0*/  LOP3.LUT R134, R141, 0x20, RZ, 0xc0, !PT ;  /* 0x000000208d867812 */ /* 0x001fc800078ec0ff */
[----:B------:R-:W-:Y:S02]  /*2ac0*/  LEA R134, R131, R134, 0x2 ;  /* 0x0000008683867211 */ /* 0x000fe400078e10ff */
[C---:B------:R-:W-:Y:S02]  /*2ad0*/  LOP3.LUT R129, R13.reuse, 0x10, RZ, 0x3c, !PT ;  /* 0x000000100d817812 */ /* 0x040fe400078e3cff */
[C---:B------:R-:W-:Y:S02]  /*2ae0*/  LOP3.LUT R135, R13.reuse, 0x60, RZ, 0x3c, !PT ;  /* 0x000000600d877812 */ /* 0x040fe400078e3cff */
[----:B------:R-:W-:Y:S01]  /*2af0*/  LOP3.LUT R137, R13, 0x70, RZ, 0x3c, !PT ;  /* 0x000000700d897812 */ /* 0x000fe200078e3cff */
[----:B--2---:R0:W-:Y:S04]  /*2b00*/  STS.U16 [R13+UR6+0x4100], R6 ;  /* 0x004100060d007988 */ /* 0x0041e80008000406 */
[----:B---3--:R1:W-:Y:S01]  /*2b10*/  STS.U16 [R13+UR6+0x5000], R11 ;  /* 0x0050000b0d007988 */ /* 0x0083e20008000406 */
[----:B0-----:R-:W-:-:S05]  /*2b20*/  LOP3.LUT R6, R133, 0x30, RZ, 0xc0, !PT ;  /* 0x0000003085067812 */ /* 0x001fca00078ec0ff */
[----:B-1----:R-:W-:Y:S01]  /*2b30*/  IMAD R11, R131, 0x40, R6 ;  /* 0x00000040830b7824 */ /* 0x002fe200078e0206 */
[----:B------:R-:W-:Y:S01]  /*2b40*/  SHF.L.U32 R6, R141, 0x1, RZ ;  /* 0x000000018d067819 */ /* 0x000fe200000006ff */
[----:B------:R-:W-:Y:S01]  /*2b50*/  IMAD.SHL.U32 R131, R131, 0x10, RZ ;  /* 0x0000001083837824 */ /* 0x000fe200078e00ff */
[----:B----4-:R-:W-:Y:S04]  /*2b60*/  STS.U16 [R13+UR6+0x4000], R155 ;  /* 0x0040009b0d007988 */ /* 0x010fe80008000406 */
[--C-:B------:R-:W-:Y:S02]  /*2b70*/  LOP3.LUT R133, R131, 0x30, R6.reuse, 0x78, !PT ;  /* 0x0000003083857812 */ /* 0x100fe400078e7806 */
[----:B------:R-:W-:Y:S02]  /*2b80*/  LOP3.LUT R131, R11, 0x10, R6, 0x78, !PT ;  /* 0x000000100b837812 */ /* 0x000fe400078e7806 */
[----:B------:R-:W-:Y:S01]  /*2b90*/  LOP3.LUT R6, R141, 0x10, RZ, 0xc0, !PT ;  /* 0x000000108d067812 */ /* 0x000fe200078ec0ff */
[----:B------:R-:W-:Y:S01]  /*2ba0*/  IMAD.U32 R11, R134, 0x80, R133 ;  /* 0x00000080860b7824 */ /* 0x000fe200078e0085 */
[----:B------:R-:W-:-:S03]  /*2bb0*/  LOP3.LUT R134, R13, 0x30, RZ, 0x3c, !PT ;  /* 0x000000300d867812 */ /* 0x000fc600078e3cff */
[----:B------:R-:W-:Y:S01]  /*2bc0*/  IMAD R6, R6, 0x20, R131 ;  /* 0x0000002006067824 */ /* 0x000fe200078e0283 */
[C---:B------:R-:W-:Y:S01]  /*2bd0*/  LOP3.LUT R131, R13.reuse, 0x40, RZ, 0x3c, !PT ;  /* 0x000000400d837812 */ /* 0x040fe200078e3cff */
[----:B------:R-:W-:Y:S04]  /*2be0*/  STS.U16 [R13+UR6+0x5100], R152 ;  /* 0x005100980d007988 */ /* 0x000fe80008000406 */
[----:B------:R-:W-:Y:S04]  /*2bf0*/  STS.U16 [R129+UR6+0x4300], R153 ;  /* 0x0043009981007988 */ /* 0x000fe80008000406 */
[----:B-----5:R-:W-:Y:S01]  /*2c00*/  STS.U16 [R129+UR6+0x4200], R156 ;  /* 0x0042009c81007988 */ /* 0x020fe20008000406 */
[----:B------:R-:W-:-:S03]  /*2c10*/  LOP3.LUT R133, R13, 0x50, RZ, 0x3c, !PT ;  /* 0x000000500d857812 */ /* 0x000fc600078e3cff */
[----:B------:R-:W-:Y:S04]  /*2c20*/  STS.U16 [R129+UR6+0x5200], R154 ;  /* 0x0052009a81007988 */ /* 0x000fe80008000406 */
[----:B------:R0:W-:Y:S02]  /*2c30*/  STS.U16 [R129+UR6+0x5300], R157 ;  /* 0x0053009d81007988 */ /* 0x0001e40008000406 */
[----:B0-----:R-:W-:-:S05]  /*2c40*/  LOP3.LUT R129, R13, 0x20, RZ, 0x3c, !PT ;  /* 0x000000200d817812 */ /* 0x001fca00078e3cff */
        /* <DEDUP_REMOVED lines=23> */
[----:B------:R-:W-:Y:S01]  /*2dc0*/  STS.U16 [R137+UR6+0x5f00], R136 ;  /* 0x005f008889007988 */ /* 0x000fe20008000406 */
[----:B------:R-:W-:Y:S01]  /*2dd0*/  BAR.SYNC.DEFER_BLOCKING 0x0 ;  /* 0x0000000000007b1d */ /* 0x000fe20000010000 */
[----:B0-----:R-:W-:-:S05]  /*2de0*/  LOP3.LUT R12, R6, 0x20, RZ, 0x3c, !PT ;  /* 0x00000020060c7812 */ /* 0x001fca00078e3cff */
[----:B------:R-:W-:Y:S04]  /*2df0*/  LDSM.16.MT88.4 R156, [R6+UR6] ;  /* 0x00000006069c783b */ /* 0x000fe80008004200 */
[----:B------:R-:W0:Y:S04]  /*2e00*/  LDSM.16.M88.4 R140, [R11+UR6+0x4000] ;  /* 0x004000060b8c783b */ /* 0x000e280008000200 */
[----:B------:R-:W1:Y:S04]  /*2e10*/  LDSM.16.MT88.4 R144, [R12+UR6] ;  /* 0x000000060c90783b */ /* 0x000e680008004200 */
[----:B------:R-:W2:Y:S04]  /*2e20*/  LDSM.16.MT88.4 R128, [R6+UR6+0x400] ;  /* 0x000400060680783b */ /* 0x000ea80008004200 */
[----:B------:R-:W3:Y:S01]  /*2e30*/  LDSM.16.MT88.4 R132, [R12+UR6+0x400] ;  /* 0x000400060c84783b */ /* 0x000ee20008004200 */
[----:B------:R-:W-:-:S03]  /*2e40*/  LOP3.LUT R13, R11, 0x40, RZ, 0x3c, !PT ;  /* 0x000000400b0d7812 */ /* 0x000fc600078e3cff */
[----:B------:R-:W-:Y:S04]  /*2e50*/  LDSM.16.MT88.4 R152, [R6+UR6+0x800] ;  /* 0x000800060698783b */ /* 0x000fe80008004200 */
[----:B------:R-:W4:Y:S04]  /*2e60*/  LDSM.16.M88.4 R136, [R13+UR6+0x4000] ;  /* 0x004000060d88783b */ /* 0x000f280008000200 */
[----:B------:R-:W5:Y:S01]  /*2e70*/  LDSM.16.MT88.4 R148, [R12+UR6+0x800] ;  /* 0x000800060c94783b */ /* 0x000f620008004200 */
[-C--:B0-----:R-:W-:Y:S08]  /*2e80*/  HMMA.16816.F32 R156, R156, R140.reuse, RZ ;  /* 0x0000008c9c9c723c */ /* 0x081ff000000018ff */
[----:B-1----:R-:W-:-:S12]  /*2e90*/  HMMA.16816.F32 R144, R144, R140, RZ ;  /* 0x0000008c9090723c */ /* 0x002fd800000018ff */
[-C--:B--2---:R-:W-:Y:S01]  /*2ea0*/  HMMA.16816.F32 R128, R128, R142.reuse, R156 ;  /* 0x0000008e8080723c */ /* 0x084fe2000000189c */
[----:B------:R-:W-:Y:S07]  /*2eb0*/  LDSM.16.MT88.4 R156, [R12+UR6+0x1000] ;  /* 0x001000060c9c783b */ /* 0x000fee0008004200 */
[----:B---3--:R-:W-:Y:S01]  /*2ec0*/  HMMA.16816.F32 R140, R132, R142, R144 ;  /* 0x0000008e848c723c */ /* 0x008fe20000001890 */
[----:B------:R-:W0:Y:S04]  /*2ed0*/  LDSM.16.MT88.4 R144, [R6+UR6+0xc00] ;  /* 0x000c00060690783b */ /* 0x000e280008004200 */
[----:B------:R-:W1:Y:S07]  /*2ee0*/  LDSM.16.MT88.4 R132, [R12+UR6+0xc00] ;  /* 0x000c00060c84783b */ /* 0x000e6e0008004200 */
[-C--:B----4-:R-:W-:Y:S01]  /*2ef0*/  HMMA.16816.F32 R152, R152, R136.reuse, R128 ;  /* 0x000000889898723c */ /* 0x090fe20000001880 */
[----:B------:R-:W-:Y:S07]  /*2f00*/  LDSM.16.M88.4 R128, [R11+UR6+0x4080] ;  /* 0x004080060b80783b */ /* 0x000fee0008000200 */
[----:B-----5:R-:W-:Y:S01]  /*2f10*/  HMMA.16816.F32 R148, R148, R136, R140 ;  /* 0x000000889494723c */ /* 0x020fe2000000188c */
[----:B------:R-:W2:Y:S11]  /*2f20*/  LDSM.16.MT88.4 R140, [R6+UR6+0x1000] ;  /* 0x00100006068c783b */ /* 0x000eb60008004200 */
[-C--:B0-----:R-:W-:Y:S01]  /*2f30*/  HMMA.16816.F32 R144, R144, R138.reuse, R152 ;  /* 0x0000008a9090723c */ /* 0x081fe20000001898 */
[----:B------:R-:W-:Y:S07]  /*2f40*/  LDSM.16.MT88.4 R152, [R12+UR6+0x1800] ;  /* 0x001800060c98783b */ /* 0x000fee0008004200 */
[----:B-1----:R-:W-:Y:S01]  /*2f50*/  HMMA.16816.F32 R148, R132, R138, R148 ;  /* 0x0000008a8494723c */ /* 0x002fe20000001894 */
[----:B------:R-:W0:Y:S04]  /*2f60*/  LDSM.16.MT88.4 R136, [R12+UR6+0x1400] ;  /* 0x001400060c88783b */ /* 0x000e280008004200 */
[----:B------:R-:W1:Y:S07]  /*2f70*/  LDSM.16.MT88.4 R132, [R6+UR6+0x1400] ;  /* 0x001400060684783b */ /* 0x000e6e0008004200 */
[-C--:B--2---:R-:W-:Y:S01]  /*2f80*/  HMMA.16816.F32 R140, R140, R128.reuse, R144 ;  /* 0x000000808c8c723c */ /* 0x084fe20000001890 */
[----:B------:R-:W-:Y:S07]  /*2f90*/  LDSM.16.MT88.4 R144, [R6+UR6+0x1800] ;  /* 0x001800060690783b */ /* 0x000fee0008004200 */
[----:B------:R-:W-:Y:S01]  /*2fa0*/  HMMA.16816.F32 R156, R156, R128, R148 ;  /* 0x000000809c9c723c */ /* 0x000fe20000001894 */
[----:B------:R-:W2:-:S15]  /*2fb0*/  LDSM.16.M88.4 R148, [R13+UR6+0x4080] ;  /* 0x004080060d94783b */ /* 0x000e9e0008000200 */
[----:B------:R-:W-:-:S04]  /*2fc0*/  NOP ;  /* 0x0000000000007918 */ /* 0x000fc80000000000 */
[-C--:B0-----:R-:W-:Y:S01]  /*2fd0*/  HMMA.16816.F32 R156, R136, R130.reuse, R156 ;  /* 0x00000082889c723c */ /* 0x081fe2000000189c */
[----:B------:R-:W0:Y:S07]  /*2fe0*/  LDSM.16.MT88.4 R136, [R12+UR6+0x1c00] ;  /* 0x001c00060c88783b */ /* 0x000e2e0008004200 */
[----:B-1----:R-:W-:Y:S01]  /*2ff0*/  HMMA.16816.F32 R132, R132, R130, R140 ;  /* 0x000000828484723c */ /* 0x002fe2000000188c */
[----:B------:R-:W1:Y:S04]  /*3000*/  LDSM.16.MT88.4 R128, [R6+UR6+0x1c00] ;  /* 0x001c00060680783b */ /* 0x000e680008004200 */
[----:B------:R-:W-:Y:S07]  /*3010*/  LDSM.16.M88.4 R140, [R11+UR6+0x4100] ;  /* 0x004100060b8c783b */ /* 0x000fee0008000200 */
[-C--:B--2---:R-:W-:Y:S01]  /*3020*/  HMMA.16816.F32 R156, R152, R148.reuse, R156 ;  /* 0x00000094989c723c */ /* 0x084fe2000000189c */
[----:B------:R-:W2:Y:S07]  /*3030*/  LDSM.16.MT88.4 R152, [R12+UR6+0x2000] ;  /* 0x002000060c98783b */ /* 0x000eae0008004200 */
[----:B------:R-:W-:Y:S01]  /*3040*/  HMMA.16816.F32 R132, R144, R148, R132 ;  /* 0x000000949084723c */ /* 0x000fe20000001884 */
[----:B------:R-:W3:Y:S11]  /*3050*/  LDSM.16.MT88.4 R144, [R6+UR6+0x2000] ;  /* 0x002000060690783b */ /* 0x000ef60008004200 */
[-C--:B0-----:R-:W-:Y:S01]  /*3060*/  HMMA.16816.F32 R156, R136, R150.reuse, R156 ;  /* 0x00000096889c723c */ /* 0x081fe2000000189c */
[----:B------:R-:W0:Y:S07]  /*3070*/  LDSM.16.MT88.4 R136, [R12+UR6+0x2400] ;  /* 0x002400060c88783b */ /* 0x000e2e0008004200 */
[----:B-1----:R-:W-:Y:S01]  /*3080*/  HMMA.16816.F32 R128, R128, R150, R132 ;  /* 0x000000968080723c */ /* 0x002fe20000001884 */
[----:B------:R-:W1:Y:S04]  /*3090*/  LDSM.16.MT88.4 R132, [R6+UR6+0x2400] ;  /* 0x002400060684783b */ /* 0x000e680008004200 */
[----:B------:R-:W-:Y:S07]  /*30a0*/  LDSM.16.M88.4 R148, [R13+UR6+0x4100] ;  /* 0x004100060d94783b */ /* 0x000fee0008000200 */
[-C--:B--2---:R-:W-:Y:S01]  /*30b0*/  HMMA.16816.F32 R152, R152, R140.reuse, R156 ;  /* 0x0000008c9898723c */ /* 0x084fe2000000189c */
[----:B------:R-:W2:Y:S07]  /*30c0*/  LDSM.16.MT88.4 R156, [R12+UR6+0x2800] ;  /* 0x002800060c9c783b */ /* 0x000eae0008004200 */
[----:B---3--:R-:W-:Y:S01]  /*30d0*/  HMMA.16816.F32 R128, R144, R140, R128 ;  /* 0x0000008c9080723c */ /* 0x008fe20000001880 */
[----:B------:R-:W3:Y:S11]  /*30e0*/  LDSM.16.MT88.4 R144, [R6+UR6+0x2800] ;  /* 0x002800060690783b */ /* 0x000ef60008004200 */
[-C--:B0-----:R-:W-:Y:S01]  /*30f0*/  HMMA.16816.F32 R152, R136, R142.reuse, R152 ;  /* 0x0000008e8898723c */ /* 0x081fe20000001898 */
[----:B------:R-:W0:Y:S07]  /*3100*/  LDSM.16.MT88.4 R136, [R6+UR6+0x2c00] ;  /* 0x002c00060688783b */ /* 0x000e2e0008004200 */
[----:B-1----:R-:W-:Y:S01]  /*3110*/  HMMA.16816.F32 R128, R132, R142, R128 ;  /* 0x0000008e8480723c */ /* 0x002fe20000001880 */
[----:B------:R-:W1:Y:S04]  /*3120*/  LDSM.16.MT88.4 R132, [R12+UR6+0x2c00] ;  /* 0x002c00060c84783b */ /* 0x000e680008004200 */
[----:B------:R-:W-:Y:S07]  /*3130*/  LDSM.16.M88.4 R140, [R11+UR6+0x4180] ;  /* 0x004180060b8c783b */ /* 0x000fee0008000200 */
[-C--:B--2---:R-:W-:Y:S01]  /*3140*/  HMMA.16816.F32 R152, R156, R148.reuse, R152 ;  /* 0x000000949c98723c */ /* 0x084fe20000001898 */
[----:B------:R-:W-:Y:S07]  /*3150*/  LDSM.16.MT88.4 R156, [R12+UR6+0x3000] ;  /* 0x003000060c9c783b */ /* 0x000fee0008004200 */
[----:B---3--:R-:W-:Y:S01]  /*3160*/  HMMA.16816.F32 R128, R144, R148, R128 ;  /* 0x000000949080723c */ /* 0x008fe20000001880 */
[----:B------:R-:W2:-:S15]  /*3170*/  LDSM.16.MT88.4 R144, [R6+UR6+0x3000] ;  /* 0x003000060690783b */ /* 0x000e9e0008004200 */
[----:B------:R-:W-:-:S04]  /*3180*/  NOP ;  /* 0x0000000000007918 */ /* 0x000fc80000000000 */
[-C--:B0-----:R-:W-:Y:S01]  /*3190*/  HMMA.16816.F32 R128, R136, R150.reuse, R128 ;  /* 0x000000968880723c */ /* 0x081fe20000001880 */
[----:B------:R-:W0:Y:S07]  /*31a0*/  LDSM.16.MT88.4 R136, [R6+UR6+0x3400] ;  /* 0x003400060688783b */ /* 0x000e2e0008004200 */
[----:B-1----:R-:W-:Y:S01]  /*31b0*/  HMMA.16816.F32 R152, R132, R150, R152 ;  /* 0x000000968498723c */ /* 0x002fe20000001898 */
[----:B------:R-:W1:Y:S04]  /*31c0*/  LDSM.16.MT88.4 R132, [R12+UR6+0x3400] ;  /* 0x003400060c84783b */ /* 0x000e680008004200 */
[----:B------:R-:W-:Y:S07]  /*31d0*/  LDSM.16.MT88.4 R148, [R6+UR6+0x3800] ;  /* 0x003800060694783b */ /* 0x000fee0008004200 */
[-C--:B--2---:R-:W-:Y:S01]  /*31e0*/  HMMA.16816.F32 R128, R144, R140.reuse, R128 ;  /* 0x0000008c9080723c */ /* 0x084fe20000001880 */
[----:B------:R-:W2:Y:S07]  /*31f0*/  LDSM.16.M88.4 R144, [R13+UR6+0x4180] ;  /* 0x004180060d90783b */ /* 0x000eae0008000200 */
[----:B------:R-:W-:Y:S01]  /*3200*/  HMMA.16816.F32 R152, R156, R140, R152 ;  /* 0x0000008c9c98723c */ /* 0x000fe20000001898 */
[----:B------:R-:W3:Y:S11]  /*3210*/  LDSM.16.MT88.4 R156, [R12+UR6+0x3800] ;  /* 0x003800060c9c783b */ /* 0x000ef60008004200 */
[-C--:B0-----:R-:W-:Y:S01]  /*3220*/  HMMA.16816.F32 R128, R136, R142.reuse, R128 ;  /* 0x0000008e8880723c */ /* 0x081fe20000001880 */
[----:B------:R-:W0:Y:S07]  /*3230*/  LDSM.16.MT88.4 R136, [R6+UR6+0x3c00] ;  /* 0x003c00060688783b */ /* 0x000e2e0008004200 */
[----:B-1----:R-:W-:Y:S01]  /*3240*/  HMMA.16816.F32 R132, R132, R142, R152 ;  /* 0x0000008e8484723c */ /* 0x002fe20000001898 */
[----:B------:R-:W1:Y:S11]  /*3250*/  LDSM.16.MT88.4 R140, [R12+UR6+0x3c00] ;  /* 0x003c00060c8c783b */ /* 0x000e760008004200 */
[-C--:B--2---:R-:W-:Y:S08]  /*3260*/  HMMA.16816.F32 R128, R148, R144.reuse, R128 ;  /* 0x000000909480723c */ /* 0x084ff00000001880 */
[----:B---3--:R-:W-:-:S12]  /*3270*/  HMMA.16816.F32 R132, R156, R144, R132 ;  /* 0x000000909c84723c */ /* 0x008fd80000001884 */
[-C--:B0-----:R-:W-:Y:S08]  /*3280*/  HMMA.16816.F32 R128, R136, R146.reuse, R128 ;  /* 0x000000928880723c */ /* 0x081ff00000001880 */
[----:B-1----:R-:W-:Y:S11]  /*3290*/  HMMA.16816.F32 R132, R140, R146, R132 ;  /* 0x000000928c84723c */ /* 0x002ff60000001884 */
[----:B------:R-:W-:Y:S01]  /*32a0*/  FMUL R11, R128, UR9 ;  /* 0x00000009800b7c20 */ /* 0x000fe20008400000 */
[----:B------:R-:W-:Y:S01]  /*32b0*/  FMUL R136, R129, UR9 ;  /* 0x0000000981887c20 */ /* 0x000fe20008400000 */
[----:B------:R-:W-:Y:S01]  /*32c0*/  FMUL R13, R130, UR9 ;  /* 0x00000009820d7c20 */ /* 0x000fe20008400000 */
[----:B------:R-:W-:-:S05]  /*32d0*/  FMUL R138, R131, UR9 ;  /* 0x00000009838a7c20 */ /* 0x000fca0008400000 */
[----:B------:R-:W-:Y:S01]  /*32e0*/  FMUL R137, R132, UR9 ;  /* 0x0000000984897c20 */ /* 0x000fe20008400000 */
[----:B------:R-:W-:Y:S01]  /*32f0*/  FMUL R6, R133, UR9 ;  /* 0x0000000985067c20 */ /* 0x000fe20008400000 */
[----:B------:R-:W-:Y:S01]  /*3300*/  FMUL R12, R134, UR9 ;  /* 0x00000009860c7c20 */ /* 0x000fe20008400000 */
[----:B------:R-:W-:Y:S01]  /*3310*/  FMUL R139, R135, UR9 ;  /* 0x00000009878b7c20 */ /* 0x000fe20008400000 */
[----:B------:R-:W-:Y:S02]  /*3320*/  FMNMX R11, R11, R136, !PT ;  /* 0x000000880b0b7209 */ /* 0x000fe40007800000 */
[----:B------:R-:W-:Y:S02]  /*3330*/  FMNMX R13, R13, R138, !PT ;  /* 0x0000008a0d0d7209 */ /* 0x000fe40007800000 */
[----:B------:R-:W-:Y:S02]  /*3340*/  FMNMX R6, R137, R6, !PT ;  /* 0x0000000689067209 */ /* 0x000fe40007800000 */
[----:B------:R-:W-:Y:S01]  /*3350*/  FMNMX R12, R12, R139, !PT ;  /* 0x0000008b0c0c7209 */ /* 0x000fe20007800000 */
[----:B------:R-:W0:Y:S04]  /*3360*/  SHFL.BFLY PT, R136, R11, 0x2, 0x1f ;  /* 0x0c401f000b887f89 */ /* 0x000e2800000e0000 */
[----:B------:R-:W1:Y:S04]  /*3370*/  SHFL.BFLY PT, R140, R13, 0x2, 0x1f ;  /* 0x0c401f000d8c7f89 */ /* 0x000e6800000e0000 */
[----:B------:R-:W2:Y:S04]  /*3380*/  SHFL.BFLY PT, R139, R6, 0x2, 0x1f ;  /* 0x0c401f00068b7f89 */ /* 0x000ea800000e0000 */
[----:B------:R-:W3:Y:S01]  /*3390*/  SHFL.BFLY PT, R141, R12, 0x2, 0x1f ;  /* 0x0c401f000c8d7f89 */ /* 0x000ee200000e0000 */
[----:B------:R-:W4:Y:S01]  /*33a0*/  S2R R137, SR_TID.X ;  /* 0x0000000000897919 */ /* 0x000f220000002100 */
[----:B0-----:R-:W-:-:S02]  /*33b0*/  FMNMX R138, R11, R136, !PT ;  /* 0x000000880b8a7209 */ /* 0x001fc40007800000 */
[----:B-1----:R-:W-:Y:S02]  /*33c0*/  FMNMX R140, R13, R140, !PT ;  /* 0x0000008c0d8c7209 */ /* 0x002fe40007800000 */
[----:B--2---:R-:W-:Y:S02]  /*33d0*/  FMNMX R142, R6, R139, !PT ;  /* 0x0000008b068e7209 */ /* 0x004fe40007800000 */
[----:B---3--:R-:W-:Y:S01]  /*33e0*/  FMNMX R144, R12, R141, !PT ;  /* 0x0000008d0c907209 */ /* 0x008fe20007800000 */
[----:B------:R-:W0:Y:S04]  /*33f0*/  SHFL.BFLY PT, R139, R138, 0x1, 0x1f ;  /* 0x0c201f008a8b7f89 */ /* 0x000e2800000e0000 */
[----:B------:R-:W1:Y:S04]  /*3400*/  SHFL.BFLY PT, R141, R140, 0x1, 0x1f ;  /* 0x0c201f008c8d7f89 */ /* 0x000e6800000e0000 */
[----:B------:R-:W2:Y:S04]  /*3410*/  SHFL.BFLY PT, R143, R142, 0x1, 0x1f ;  /* 0x0c201f008e8f7f89 */ /* 0x000ea800000e0000 */
[----:B------:R-:W3:Y:S01]  /*3420*/  SHFL.BFLY PT, R145, R144, 0x1, 0x1f ;  /* 0x0c201f0090917f89 */ /* 0x000ee200000e0000 */
[----:B----4-:R-:W-:-:S02]  /*3430*/  SHF.L.U32 R136, R137, 0x1, RZ ;  /* 0x0000000189887819 */ /* 0x010fc400000006ff */
[----:B------:R-:W-:Y:S02]  /*3440*/  SHF.R.U32.HI R6, RZ, 0x3, R137 ;  /* 0x00000003ff067819 */ /* 0x000fe40000011689 */
[----:B------:R-:W-:Y:S02]  /*3450*/  LOP3.LUT R13, R136, 0x38, RZ, 0xc0, !PT ;  /* 0x00000038880d7812 */ /* 0x000fe400078ec0ff */
[----:B------:R-:W-:-:S03]  /*3460*/  LOP3.LUT R6, R6, 0x4, RZ, 0xc0, !PT ;  /* 0x0000000406067812 */ /* 0x000fc600078ec0ff */
[----:B------:R-:W-:-:S04]  /*3470*/  VIADD R11, R13, UR6 ;  /* 0x000000060d0b7c36 */ /* 0x000fc80008000000 */
[----:B------:R-:W-:Y:S01]  /*3480*/  IMAD.IADD R11, R11, 0x1, R6 ;  /* 0x000000010b0b7824 */ /* 0x000fe200078e0206 */
[----:B0-----:R-:W-:Y:S01]  /*3490*/  FMNMX R6, R138, R139, !PT ;  /* 0x0000008b8a067209 */ /* 0x001fe20007800000 */
[----:B------:R-:W-:Y:S01]  /*34a0*/  BAR.SYNC.DEFER_BLOCKING 0x0 ;  /* 0x0000000000007b1d */ /* 0x000fe20000010000 */
[----:B-1----:R-:W-:Y:S02]  /*34b0*/  FMNMX R138, R140, R141, !PT ;  /* 0x0000008d8c8a7209 */ /* 0x002fe40007800000 */
[----:B--2---:R-:W-:Y:S02]  /*34c0*/  FMNMX R140, R142, R143, !PT ;  /* 0x0000008f8e8c7209 */ /* 0x004fe40007800000 */
[----:B---3--:R-:W-:Y:S01]  /*34d0*/  FMNMX R144, R144, R145, !PT ;  /* 0x0000009190907209 */ /* 0x008fe20007800000 */
[----:B------:R-:W-:Y:S04]  /*34e0*/  @P0 STS [R11+0x4000], R6 ;  /* 0x004000060b000388 */ /* 0x000fe80000000800 */
[----:B------:R-:W-:Y:S04]  /*34f0*/  @P0 STS [R11+0x4040], R138 ;  /* 0x0040408a0b000388 */ /* 0x000fe80000000800 */
[----:B------:R-:W-:Y:S04]  /*3500*/  @P0 STS [R11+0x4080], R140 ;  /* 0x0040808c0b000388 */ /* 0x000fe80000000800 */
[----:B------:R-:W-:Y:S01]  /*3510*/  @P0 STS [R11+0x40c0], R144 ;  /* 0x0040c0900b000388 */ /* 0x000fe20000000800 */
[----:B------:R-:W-:-:S04]  /*3520*/  LOP3.LUT R12, R137, 0x7f, RZ, 0xc0, !PT ;  /* 0x0000007f890c7812 */ /* 0x000fc800078ec0ff */
[----:B------:R-:W-:Y:S01]  /*3530*/  LEA R12, R12, UR6, 0x2 ;  /* 0x000000060c0c7c11 */ /* 0x000fe2000f8e10ff */
[----:B------:R-:W-:Y:S06]  /*3540*/  BAR.SYNC.DEFER_BLOCKING 0x0 ;  /* 0x0000000000007b1d */ /* 0x000fec0000010000 */
[----:B------:R-:W0:Y:S04]  /*3550*/  @!P2 LDS R4, [R12+0x4000] ;  /* 0x004000000c04a984 */ /* 0x000e280000000800 */
[----:B0-----:R-:W0:Y:S02]  /*3560*/  SHFL.BFLY PT, R139, R4, 0x1, 0x1f ;  /* 0x0c201f00048b7f89 */ /* 0x001e2400000e0000 */
[----:B0-----:R-:W-:-:S05]  /*3570*/  FMNMX R139, R4, R139, !PT ;  /* 0x0000008b048b7209 */ /* 0x001fca0007800000 */
[----:B------:R-:W-:Y:S01]  /*3580*/  @P1 STS [R12+0x4000], R139 ;  /* 0x0040008b0c001388 */ /* 0x000fe20000000800 */
[----:B------:R-:W-:Y:S06]  /*3590*/  BAR.SYNC.DEFER_BLOCKING 0x0 ;  /* 0x0000000000007b1d */ /* 0x000fec0000010000 */
[----:B------:R-:W0:Y:S04]  /*35a0*/  LDS R6, [R13+UR6+0x4000] ;  /* 0x004000060d067984 */ /* 0x000e280008000800 */
[----:B------:R-:W1:Y:S04]  /*35b0*/  LDS R138, [R13+UR6+0x4080] ;  /* 0x004080060d8a7984 */ /* 0x000e680008000800 */
[----:B------:R-:W2:Y:S04]  /*35c0*/  LDS R141, [R13+UR6+0x4040] ;  /* 0x004040060d8d7984 */ /* 0x000ea80008000800 */
[----:B------:R-:W3:Y:S01]  /*35d0*/  LDS R143, [R13+UR6+0x40c0] ;  /* 0x0040c0060d8f7984 */ /* 0x000ee20008000800 */
[----:B0-----:R-:W-:-:S02]  /*35e0*/  FMNMX R6, R6, R7, !PT ;  /* 0x0000000706067209 */ /* 0x001fc40007800000 */
[----:B-1----:R-:W-:-:S03]  /*35f0*/  FMNMX R151, R138, R9, !PT ;  /* 0x000000098a977209 */ /* 0x002fc60007800000 */
[----:B------:R-:W-:Y:S01]  /*3600*/  FFMA R129, R129, UR9, -R6 ;  /* 0x0000000981817c23 */ /* 0x000fe20008000806 */
[----:B--2---:R-:W-:-:S03]  /*3610*/  FMNMX R150, R141, R8, !PT ;  /* 0x000000088d967209 */ /* 0x004fc60007800000 */
[----:B------:R-:W-:Y:S01]  /*3620*/  FMUL R139, R129, 1.4426950216293334961 ;  /* 0x3fb8aa3b818b7820 */ /* 0x000fe20000400000 */
[----:B---3--:R-:W-:Y:S01]  /*3630*/  FMNMX R152, R143, R10, !PT ;  /* 0x0000000a8f987209 */ /* 0x008fe20007800000 */
[--C-:B------:R-:W-:Y:S01]  /*3640*/  FFMA R133, R133, UR9, -R151.reuse ;  /* 0x0000000985857c23 */ /* 0x100fe20008000897 */
[----:B------:R-:W-:Y:S01]  /*3650*/  FFMA R128, R128, UR9, -R6 ;  /* 0x0000000980807c23 */ /* 0x000fe20008000806 */
[----:B------:R-:W-:Y:S01]  /*3660*/  FFMA R129, R130, UR9, -R150 ;  /* 0x0000000982817c23 */ /* 0x000fe20008000896 */
[----:B------:R-:W-:Y:S01]  /*3670*/  FFMA R132, R132, UR9, -R151 ;  /* 0x0000000984847c23 */ /* 0x000fe20008000897 */
[--C-:B------:R-:W-:Y:S01]  /*3680*/  FFMA R134, R134, UR9, -R152.reuse ;  /* 0x0000000986867c23 */ /* 0x100fe20008000898 */
[----:B------:R-:W-:Y:S01]  /*3690*/  FFMA R135, R135, UR9, -R152 ;  /* 0x0000000987877c23 */ /* 0x000fe20008000898 */
[----:B------:R0:W-:Y:S01]  /*36a0*/  MUFU.EX2 R130, R139 ;  /* 0x0000008b00827308 */ /* 0x0001e20000000800 */
[----:B------:R-:W-:Y:S01]  /*36b0*/  FFMA R131, R131, UR9, -R150 ;  /* 0x0000000983837c23 */ /* 0x000fe20008000896 */
[----:B------:R-:W-:Y:S01]  /*36c0*/  FMUL R128, R128, 1.4426950216293334961 ;  /* 0x3fb8aa3b80807820 */ /* 0x000fe20000400000 */
[----:B------:R-:W-:Y:S01]  /*36d0*/  FMUL R129, R129, 1.4426950216293334961 ;  /* 0x3fb8aa3b81817820 */ /* 0x000fe20000400000 */
[----:B------:R-:W-:Y:S01]  /*36e0*/  FMUL R132, R132, 1.4426950216293334961 ;  /* 0x3fb8aa3b84847820 */ /* 0x000fe20000400000 */
[----:B------:R-:W-:Y:S01]  /*36f0*/  FMUL R134, R134, 1.4426950216293334961 ;  /* 0x3fb8aa3b86867820 */ /* 0x000fe20000400000 */
[----:B------:R-:W-:Y:S01]  /*3700*/  FMUL R131, R131, 1.4426950216293334961 ;  /* 0x3fb8aa3b83837820 */ /* 0x000fe20000400000 */
[----:B0-----:R-:W-:Y:S01]  /*3710*/  FMUL R139, R133, 1.4426950216293334961 ;  /* 0x3fb8aa3b858b7820 */ /* 0x001fe20000400000 */
[----:B------:R-:W-:Y:S01]  /*3720*/  FMUL R133, R135, 1.4426950216293334961 ;  /* 0x3fb8aa3b87857820 */ /* 0x000fe20000400000 */
[----:B------:R-:W0:Y:S08]  /*3730*/  MUFU.EX2 R128, R128 ;  /* 0x0000008000807308 */ /* 0x000e300000000800 */
[----:B------:R-:W-:Y:S08]  /*3740*/  MUFU.EX2 R129, R129 ;  /* 0x0000008100817308 */ /* 0x000ff00000000800 */
[----:B------:R0:W1:Y:S08]  /*3750*/  MUFU.EX2 R138, R131 ;  /* 0x00000083008a7308 */ /* 0x0000700000000800 */
[----:B------:R-:W-:Y:S08]  /*3760*/  MUFU.EX2 R132, R132 ;  /* 0x0000008400847308 */ /* 0x000ff00000000800 */
[----:B------:R-:W2:Y:S08]  /*3770*/  MUFU.EX2 R139, R139 ;  /* 0x0000008b008b7308 */ /* 0x000eb00000000800 */
[----:B------:R-:W-:Y:S08]  /*3780*/  MUFU.EX2 R134, R134 ;  /* 0x0000008600867308 */ /* 0x000ff00000000800 */
[----:B------:R-:W3:Y:S01]  /*3790*/  MUFU.EX2 R133, R133 ;  /* 0x0000008500857308 */ /* 0x000ee20000000800 */
[----:B0-----:R-:W-:Y:S01]  /*37a0*/  FADD R131, R128, R130 ;  /* 0x0000008280837221 */ /* 0x001fe20000000000 */
[----:B-1----:R-:W-:Y:S01]  /*37b0*/  FADD R135, R129, R138 ;  /* 0x0000008a81877221 */ /* 0x002fe20000000000 */
[----:B--2---:R-:W-:-:S03]  /*37c0*/  FADD R140, R132, R139 ;  /* 0x0000008b848c7221 */ /* 0x004fc60000000000 */
[----:B------:R-:W0:Y:S04]  /*37d0*/  SHFL.BFLY PT, R142, R131, 0x2, 0x1f ;  /* 0x0c401f00838e7f89 */ /* 0x000e2800000e0000 */
[----:B------:R-:W1:Y:S01]  /*37e0*/  SHFL.BFLY PT, R144, R135, 0x2, 0x1f ;  /* 0x0c401f0087907f89 */ /* 0x000e6200000e0000 */
[----:B---3--:R-:W-:-:S03]  /*37f0*/  FADD R141, R134, R133 ;  /* 0x00000085868d7221 */ /* 0x008fc60000000000 */
[----:B------:R-:W2:Y:S04]  /*3800*/  SHFL.BFLY PT, R143, R140, 0x2, 0x1f ;  /* 0x0c401f008c8f7f89 */ /* 0x000ea800000e0000 */
[----:B------:R-:W3:Y:S01]  /*3810*/  SHFL.BFLY PT, R148, R141, 0x2, 0x1f ;  /* 0x0c401f008d947f89 */ /* 0x000ee200000e0000 */
[----:B0-----:R-:W-:Y:S01]  /*3820*/  FADD R142, R131, R142 ;  /* 0x0000008e838e7221 */ /* 0x001fe20000000000 */
[----:B-1----:R-:W-:Y:S01]  /*3830*/  FADD R144, R135, R144 ;  /* 0x0000009087907221 */ /* 0x002fe20000000000 */
[----:B--2---:R-:W-:Y:S01]  /*3840*/  FADD R146, R140, R143 ;  /* 0x0000008f8c927221 */ /* 0x004fe20000000000 */
[----:B---3--:R-:W-:Y:S02]  /*3850*/  FADD R148, R141, R148 ;  /* 0x000000948d947221 */ /* 0x008fe40000000000 */
[----:B------:R-:W0:Y:S04]  /*3860*/  SHFL.BFLY PT, R143, R142, 0x1, 0x1f ;  /* 0x0c201f008e8f7f89 */ /* 0x000e2800000e0000 */
[----:B------:R-:W1:Y:S04]  /*3870*/  SHFL.BFLY PT, R145, R144, 0x1, 0x1f ;  /* 0x0c201f0090917f89 */ /* 0x000e6800000e0000 */
[----:B------:R-:W2:Y:S04]  /*3880*/  SHFL.BFLY PT, R147, R146, 0x1, 0x1f ;  /* 0x0c201f0092937f89 */ /* 0x000ea800000e0000 */
[----:B------:R-:W3:Y:S01]  /*3890*/  SHFL.BFLY PT, R131, R148, 0x1, 0x1f ;  /* 0x0c201f0094837f89 */ /* 0x000ee200000e0000 */
[----:B0-----:R-:W-:Y:S01]  /*38a0*/  FADD R154, R142, R143 ;  /* 0x0000008f8e9a7221 */ /* 0x001fe20000000000 */
[----:B------:R-:W-:Y:S01]  /*38b0*/  BAR.SYNC.DEFER_BLOCKING 0x0 ;  /* 0x0000000000007b1d */ /* 0x000fe20000010000 */
[----:B-1----:R-:W-:Y:S01]  /*38c0*/  FADD R140, R144, R145 ;  /* 0x00000091908c7221 */ /* 0x002fe20000000000 */
[----:B--2---:R-:W-:Y:S01]  /*38d0*/  FADD R156, R146, R147 ;  /* 0x00000093929c7221 */ /* 0x004fe20000000000 */
[----:B---3--:R-:W-:-:S03]  /*38e0*/  FADD R158, R148, R131 ;  /* 0x00000083949e7221 */ /* 0x008fc60000000000 */
[----:B------:R-:W-:Y:S04]  /*38f0*/  @P0 STS [R11+0x4000], R154 ;  /* 0x0040009a0b000388 */ /* 0x000fe80000000800 */
[----:B------:R-:W-:Y:S04]  /*3900*/  @P0 STS [R11+0x4040], R140 ;  /* 0x0040408c0b000388 */ /* 0x000fe80000000800 */
[----:B------:R-:W-:Y:S04]  /*3910*/  @P0 STS [R11+0x4080], R156 ;  /* 0x0040809c0b000388 */ /* 0x000fe80000000800 */
[----:B------:R-:W-:Y:S01]  /*3920*/  @P0 STS [R11+0x40c0], R158 ;  /* 0x0040c09e0b000388 */ /* 0x000fe20000000800 */
[----:B------:R-:W-:Y:S06]  /*3930*/  BAR.SYNC.DEFER_BLOCKING 0x0 ;  /* 0x0000000000007b1d */ /* 0x000fec0000010000 */
[----:B------:R-:W0:Y:S01]  /*3940*/  @!P2 LDS R2, [R12+0x4000] ;  /* 0x004000000c02a984 */ /* 0x000e220000000800 */
[----:B------:R-:W-:-:S04]  /*3950*/  LOP3.LUT R135, R137, 0x3f, RZ, 0xc0, !PT ;  /* 0x0000003f89877812 */ /* 0x000fc800078ec0ff */
[----:B------:R-:W-:Y:S01]  /*3960*/  SHF.L.U32 R141, R135, 0x1, RZ ;  /* 0x00000001878d7819 */ /* 0x000fe200000006ff */
[----:B0-----:R-:W0:Y:S01]  /*3970*/  SHFL.BFLY PT, R131, R2, 0x1, 0x1f ;  /* 0x0c201f0002837f89 */ /* 0x001e2200000e0000 */
[----:B------:R-:W-:-:S04]  /*3980*/  SHF.R.S32.HI R142, RZ, 0x6, R137 ;  /* 0x00000006ff8e7819 */ /* 0x000fc80000011489 */
[----:B------:R-:W-:Y:S01]  /*3990*/  SGXT R142, R142, 0x1 ;  /* 0x000000018e8e781a */ /* 0x000fe20000000200 */
[----:B0-----:R-:W-:-:S05]  /*39a0*/  FADD R135, R2, R131 ;  /* 0x0000008302877221 */ /* 0x001fca0000000000 */
[----:B------:R0:W-:Y:S01]  /*39b0*/  @P1 STS [R12+0x4000], R135 ;  /* 0x004000870c001388 */ /* 0x0001e20000000800 */
[----:B------:R-:W-:Y:S01]  /*39c0*/  BAR.SYNC.DEFER_BLOCKING 0x0 ;  /* 0x0000000000007b1d */ /* 0x000fe20000010000 */
[----:B------:R-:W-:Y:S01]  /*39d0*/  LOP3.LUT R131, R141, 0x90, R142, 0x78, !PT ;  /* 0x000000908d837812 */ /* 0x000fe200078e788e */
[----:B------:R-:W-:-:S04]  /*39e0*/  IMAD.WIDE R140, R3, 0x2, R168 ;  /* 0x00000002038c7825 */ /* 0x000fc800078e02a8 */
[----:B------:R-:W-:-:S04]  /*39f0*/  IMAD.WIDE R146, R3, 0x2, R166 ;  /* 0x0000000203927825 */ /* 0x000fc800078e02a6 */
[----:B------:R-:W-:Y:S01]  /*3a00*/  FADD R7, -R6, R7 ;  /* 0x0000000706077221 */ /* 0x000fe20000000100 */
[----:B------:R-:W-:Y:S01]  /*3a10*/  FADD R8, -R150, R8 ;  /* 0x0000000896087221 */ /* 0x000fe20000000100 */
[----:B------:R-:W-:-:S04]  /*3a20*/  IMAD.WIDE R148, R3, 0x2, R170 ;  /* 0x0000000203947825 */ /* 0x000fc800078e02aa */
[----:B0-----:R-:W-:Y:S01]  /*3a30*/  FMUL R12, R7, 1.4426950216293334961 ;  /* 0x3fb8aa3b070c7820 */ /* 0x001fe20000400000 */
[----:B------:R-:W2:Y:S04]  /*3a40*/  LDG.E.U16 R141, desc[UR10][R140.64] ;  /* 0x0000000a8c8d7981 */ /* 0x000ea8000c1e1500 */
[----:B------:R0:W3:Y:S04]  /*3a50*/  LDG.E.U16 R142, desc[UR10][R148.64] ;  /* 0x0000000a948e7981 */ /* 0x0000e8000c1e1500 */
[----:B------:R-:W-:Y:S04]  /*3a60*/  LDS R11, [R13+UR6+0x4040] ;  /* 0x004040060d0b7984 */ /* 0x000fe80008000800 */
[----:B------:R1:W4:Y:S01]  /*3a70*/  LDG.E.U16 R140, desc[UR10][R146.64] ;  /* 0x0000000a928c7981 */ /* 0x000322000c1e1500 */
[----:B0-----:R-:W-:Y:S01]  /*3a80*/  FMUL R149, R8, 1.4426950216293334961 ;  /* 0x3fb8aa3b08957820 */ /* 0x001fe20000400000 */
[----:B------:R-:W-:Y:S01]  /*3a90*/  FADD R8, -R151, R9 ;  /* 0x0000000997087221 */ /* 0x000fe20000000100 */
[----:B-1----:R-:W-:-:S04]  /*3aa0*/  IMAD.WIDE R146, R3, 0x2, R14 ;  /* 0x0000000203927825 */ /* 0x002fc800078e020e */
[----:B------:R-:W-:Y:S01]  /*3ab0*/  FADD R9, -R152, R10 ;  /* 0x0000000a98097221 */ /* 0x000fe20000000100 */
[----:B------:R-:W-:Y:S01]  /*3ac0*/  FMUL R8, R8, 1.4426950216293334961 ;  /* 0x3fb8aa3b08087820 */ /* 0x000fe20000400000 */
[----:B------:R-:W-:Y:S01]  /*3ad0*/  MUFU.EX2 R148, R12 ;  /* 0x0000000c00947308 */ /* 0x000fe20000000800 */
[----:B------:R-:W-:Y:S04]  /*3ae0*/  LDS R10, [R13+UR6+0x4000] ;  /* 0x004000060d0a7984 */ /* 0x000fe80008000800 */
[----:B------:R0:W5:Y:S03]  /*3af0*/  LDG.E.U16 R7, desc[UR10][R146.64] ;  /* 0x0000000a92077981 */ /* 0x000166000c1e1500 */
[----:B------:R1:W1:Y:S01]  /*3b00*/  MUFU.EX2 R12, R8 ;  /* 0x00000008000c7308 */ /* 0x0002620000000800 */
[----:B0-----:R-:W-:Y:S01]  /*3b10*/  IMAD.WIDE R146, R3, 0x2, R18 ;  /* 0x0000000203927825 */ /* 0x001fe200078e0212 */
[----:B-1----:R-:W-:Y:S05]  /*3b20*/  LDS R8, [R13+UR6+0x4080] ;  /* 0x004080060d087984 */ /* 0x002fea0008000800 */
[----:B------:R0:W5:Y:S02]  /*3b30*/  LDG.E.U16 R146, desc[UR10][R146.64] ;  /* 0x0000000a92927981 */ /* 0x000164000c1e1500 */
[----:B0-----:R-:W-:-:S02]  /*3b40*/  FMUL R147, R9, 1.4426950216293334961 ;  /* 0x3fb8aa3b09937820 */ /* 0x001fc40000400000 */
[----:B------:R0:W1:Y:S02]  /*3b50*/  LDS R9, [R13+UR6+0x40c0] ;  /* 0x0040c0060d097984 */ /* 0x0000640008000800 */
[----:B0-----:R-:W0:Y:S01]  /*3b60*/  MUFU.EX2 R13, R147 ;  /* 0x00000093000d7308 */ /* 0x001e220000000800 */
[----:B------:R-:W-:-:S04]  /*3b70*/  IMAD.WIDE R144, R3, 0x2, R164 ;  /* 0x0000000203907825 */ /* 0x000fc800078e02a4 */
[C---:B------:R-:W-:Y:S01]  /*3b80*/  FMUL R92, R12.reuse, R92 ;  /* 0x0000005c0c5c7220 */ /* 0x040fe20000400000 */
[C---:B------:R-:W-:Y:S01]  /*3b90*/  FMUL R93, R12.reuse, R93 ;  /* 0x0000005d0c5d7220 */ /* 0x040fe20000400000 */
[----:B------:R-:W-:Y:S01]  /*3ba0*/  FMUL R88, R12, R88 ;  /* 0x000000580c587220 */ /* 0x000fe20000400000 */
[----:B------:R0:W5:Y:S01]  /*3bb0*/  LDG.E.U16 R135, desc[UR10][R144.64] ;  /* 0x0000000a90877981 */ /* 0x000162000c1e1500 */
[----:B------:R-:W-:-:S04]  /*3bc0*/  IMAD.WIDE R156, R3, 0x2, R172 ;  /* 0x00000002039c7825 */ /* 0x000fc800078e02ac */
[C---:B------:R-:W-:Y:S01]  /*3bd0*/  FMUL R89, R12.reuse, R89 ;  /* 0x000000590c597220 */ /* 0x040fe20000400000 */
[C---:B------:R-:W-:Y:S01]  /*3be0*/  FMUL R64, R12.reuse, R64 ;  /* 0x000000400c407220 */ /* 0x040fe20000400000 */
[C---:B------:R-:W-:Y:S01]  /*3bf0*/  FMUL R65, R12.reuse, R65 ;  /* 0x000000410c417220 */ /* 0x040fe20000400000 */
[C---:B------:R-:W-:Y:S01]  /*3c00*/  FMUL R68, R12.reuse, R68 ;  /* 0x000000440c447220 */ /* 0x040fe20000400000 */
[C---:B------:R-:W-:Y:S01]  /*3c10*/  FMUL R69, R12.reuse, R69 ;  /* 0x000000450c457220 */ /* 0x040fe20000400000 */
[C---:B------:R-:W-:Y:S01]  /*3c20*/  FMUL R72, R12.reuse, R72 ;  /* 0x000000480c487220 */ /* 0x040fe20000400000 */
[C---:B------:R-:W-:Y:S01]  /*3c30*/  FMUL R73, R12.reuse, R73 ;  /* 0x000000490c497220 */ /* 0x040fe20000400000 */
[----:B------:R-:W-:Y:S01]  /*3c40*/  FMUL R76, R12, R76 ;  /* 0x0000004c0c4c7220 */ /* 0x000fe20000400000 */
[----:B0-----:R-:W-:-:S04]  /*3c50*/  IMAD.WIDE R144, R3, 0x2, R162 ;  /* 0x0000000203907825 */ /* 0x001fc800078e02a2 */
[C---:B------:R-:W-:Y:S01]  /*3c60*/  FMUL R77, R12.reuse, R77 ;  /* 0x0000004d0c4d7220 */ /* 0x040fe20000400000 */
[C---:B------:R-:W-:Y:S01]  /*3c70*/  FMUL R80, R12.reuse, R80 ;  /* 0x000000500c507220 */ /* 0x040fe20000400000 */
[C---:B------:R-:W-:Y:S01]  /*3c80*/  FMUL R81, R12.reuse, R81 ;  /* 0x000000510c517220 */ /* 0x040fe20000400000 */
[C---:B------:R-:W-:Y:S01]  /*3c90*/  FMUL R84, R12.reuse, R84 ;  /* 0x000000540c547220 */ /* 0x040fe20000400000 */
[----:B------:R-:W-:Y:S01]  /*3ca0*/  FMUL R85, R12, R85 ;  /* 0x000000550c557220 */ /* 0x000fe20000400000 */
[C---:B------:R-:W-:Y:S01]  /*3cb0*/  FMUL R94, R13.reuse, R94 ;  /* 0x0000005e0d5e7220 */ /* 0x040fe20000400000 */
        /* <DEDUP_REMOVED lines=15> */
[----:B------:R-:W-:-:S04]  /*3db0*/  IMAD.WIDE R154, R3, 0x2, R160 ;  /* 0x00000002039a7825 */ /* 0x000fc800078e02a0 */
[----:B-1----:R-:W-:Y:S01]  /*3dc0*/  FFMA2 R12, R238.F32x2.HI_LO, R12.F32x2.HI_LO, R8.F32x2.HI_LO ;  /* 0x0000000cee0c7249 */ /* 0x002fe20000000008 */
[----:B------:R0:W5:Y:S01]  /*3dd0*/  LDG.E.U16 R143, desc[UR10][R156.64] ;  /* 0x0000000a9c8f7981 */ /* 0x000162000c1e1500 */
[C---:B------:R-:W-:Y:S01]  /*3de0*/  IMAD.WIDE R8, R3.reuse, 0x2, R28 ;  /* 0x0000000203087825 */ /* 0x040fe200078e021c */
[----:B------:R-:W1:Y:S02]  /*3df0*/  MUFU.EX2 R149, R149 ;  /* 0x0000009500957308 */ /* 0x000e640000000800 */
[----:B------:R-:W5:Y:S04]  /*3e00*/  LDG.E.U16 R145, desc[UR10][R144.64] ;  /* 0x0000000a90917981 */ /* 0x000f68000c1e1500 */
[----:B------:R1:W5:Y:S01]  /*3e10*/  LDG.E.U16 R249, desc[UR10][R8.64] ;  /* 0x0000000a08f97981 */ /* 0x000362000c1e1500 */
[----:B0-----:R-:W-:-:S03]  /*3e20*/  IMAD.WIDE R156, R3, 0x2, R24 ;  /* 0x00000002039c7825 */ /* 0x001fc600078e0218 */
[----:B------:R0:W5:Y:S01]  /*3e30*/  LDG.E.U16 R144, desc[UR10][R154.64] ;  /* 0x0000000a9a907981 */ /* 0x000162000c1e1500 */
[----:B-1----:R-:W-:-:S03]  /*3e40*/  IMAD.WIDE R8, R3, 0x2, R34 ;  /* 0x0000000203087825 */ /* 0x002fc600078e0222 */
[----:B------:R1:W5:Y:S04]  /*3e50*/  LDG.E.U16 R251, desc[UR10][R156.64] ;  /* 0x0000000a9cfb7981 */ /* 0x000368000c1e1500 */
[----:B------:R1:W5:Y:S01]  /*3e60*/  LDG.E.U16 R246, desc[UR10][R8.64] ;  /* 0x0000000a08f67981 */ /* 0x000362000c1e1500 */
[----:B0-----:R-:W-:-:S05]  /*3e70*/  IMAD.WIDE R154, R3, 0x2, R26 ;  /* 0x00000002039a7825 */ /* 0x001fca00078e021a */
[----:B------:R0:W5:Y:S01]  /*3e80*/  LDG.E.U16 R250, desc[UR10][R154.64] ;  /* 0x0000000a9afa7981 */ /* 0x000162000c1e1500 */
[----:B-1----:R-:W-:-:S04]  /*3e90*/  IMAD.WIDE R156, R3, 0x2, R32 ;  /* 0x00000002039c7825 */ /* 0x002fc800078e0220 */
[C---:B------:R-:W-:Y:S01]  /*3ea0*/  IMAD.WIDE R8, R3.reuse, 0x2, R40 ;  /* 0x0000000203087825 */ /* 0x040fe200078e0228 */
[----:B------:R1:W5:Y:S03]  /*3eb0*/  LDG.E.U16 R248, desc[UR10][R156.64] ;  /* 0x0000000a9cf87981 */ /* 0x000366000c1e1500 */
[C---:B0-----:R-:W-:Y:S01]  /*3ec0*/  IMAD.WIDE R154, R3.reuse, 0x2, R16 ;  /* 0x00000002039a7825 */ /* 0x041fe200078e0210 */
[----:B------:R0:W5:Y:S04]  /*3ed0*/  LDG.E.U16 R243, desc[UR10][R8.64] ;  /* 0x0000000a08f37981 */ /* 0x000168000c1e1500 */
[----:B------:R0:W5:Y:S01]  /*3ee0*/  LDG.E.U16 R247, desc[UR10][R154.64] ;  /* 0x0000000a9af77981 */ /* 0x000162000c1e1500 */
[----:B-1----:R-:W-:-:S04]  /*3ef0*/  IMAD.WIDE R156, R3, 0x2, R36 ;  /* 0x00000002039c7825 */ /* 0x002fc800078e0224 */
[C---:B------:R-:W-:Y:S01]  /*3f00*/  FMUL R124, R148.reuse, R124 ;  /* 0x0000007c947c7220 */ /* 0x040fe20000400000 */
[----:B------:R-:W-:Y:S01]  /*3f10*/  FMUL R125, R148, R125 ;  /* 0x0000007d947d7220 */ /* 0x000fe20000400000 */
[----:B0-----:R-:W-:-:S04]  /*3f20*/  IMAD.WIDE R8, R3, 0x2, R48 ;  /* 0x0000000203087825 */ /* 0x001fc800078e0230 */
[C---:B------:R-:W-:Y:S01]  /*3f30*/  FMUL R120, R148.reuse, R120 ;  /* 0x0000007894787220 */ /* 0x040fe20000400000 */
[C---:B------:R-:W-:Y:S01]  /*3f40*/  FMUL R121, R148.reuse, R121 ;  /* 0x0000007994797220 */ /* 0x040fe20000400000 */
[----:B------:R-:W-:Y:S01]  /*3f50*/  FMUL R116, R148, R116 ;  /* 0x0000007494747220 */ /* 0x000fe20000400000 */
        /* <DEDUP_REMOVED lines=28> */
[----:B------:R0:W5:Y:S01]  /*4120*/  LDG.E.U16 R245, desc[UR10][R156.64] ;  /* 0x0000000a9cf57981 */ /* 0x000162000c1e1500 */
[----:B------:R-:W-:-:S02]  /*4130*/  FFMA2 R148, R240.F32x2.HI_LO, R148.F32x2.HI_LO, R10.F32x2.HI_LO ;  /* 0x00000094f0947249 */ /* 0x000fc4000000000a */
[C---:B------:R-:W-:Y:S01]  /*4140*/  IMAD.WIDE R158, R3.reuse, 0x2, R22 ;  /* 0x00000002039e7825 */ /* 0x040fe200078e0216 */
[----:B------:R1:W5:Y:S04]  /*4150*/  LDG.E.U16 R244, desc[UR10][R154.64] ;  /* 0x0000000a9af47981 */ /* 0x000368000c1e1500 */
[----:B------:R1:W5:Y:S01]  /*4160*/  LDG.E.U16 R240, desc[UR10][R8.64] ;  /* 0x0000000a08f07981 */ /* 0x000362000c1e1500 */
[----:B0-----:R-:W-:-:S03]  /*4170*/  IMAD.WIDE R156, R3, 0x2, R42 ;  /* 0x00000002039c7825 */ /* 0x001fc600078e022a */
[----:B------:R-:W5:Y:S01]  /*4180*/  LDG.E.U16 R252, desc[UR10][R158.64] ;  /* 0x0000000a9efc7981 */ /* 0x000f62000c1e1500 */
[----:B-1----:R-:W-:-:S03]  /*4190*/  IMAD.WIDE R154, R3, 0x2, R44 ;  /* 0x00000002039a7825 */ /* 0x002fc600078e022c */
[----:B------:R0:W5:Y:S01]  /*41a0*/  LDG.E.U16 R242, desc[UR10][R156.64] ;  /* 0x0000000a9cf27981 */ /* 0x000162000c1e1500 */
[----:B------:R-:W-:-:S03]  /*41b0*/  IMAD.WIDE R8, R3, 0x2, R52 ;  /* 0x0000000203087825 */ /* 0x000fc600078e0234 */
[----:B------:R1:W5:Y:S04]  /*41c0*/  LDG.E.U16 R241, desc[UR10][R154.64] ;  /* 0x0000000a9af17981 */ /* 0x000368000c1e1500 */
[----:B------:R1:W5:Y:S01]  /*41d0*/  LDG.E.U16 R159, desc[UR10][R8.64] ;  /* 0x0000000a089f7981 */ /* 0x000362000c1e1500 */
[----:B0-----:R-:W-:-:S04]  /*41e0*/  IMAD.WIDE R156, R3, 0x2, R30 ;  /* 0x00000002039c7825 */ /* 0x001fc800078e021e */
[C---:B-1----:R-:W-:Y:S01]  /*41f0*/  IMAD.WIDE R154, R3.reuse, 0x2, R50 ;  /* 0x00000002039a7825 */ /* 0x042fe200078e0232 */
[----:B------:R0:W5:Y:S03]  /*4200*/  LDG.E.U16 R239, desc[UR10][R156.64] ;  /* 0x0000000a9cef7981 */ /* 0x000166000c1e1500 */
[C---:B------:R-:W-:Y:S01]  /*4210*/  IMAD.WIDE R8, R3.reuse, 0x2, R58 ;  /* 0x0000000203087825 */ /* 0x040fe200078e023a */
[----:B------:R1:W5:Y:S03]  /*4220*/  LDG.E.U16 R238, desc[UR10][R154.64] ;  /* 0x0000000a9aee7981 */ /* 0x000366000c1e1500 */
[C---:B------:R-:W-:Y:S01]  /*4230*/  IMAD.WIDE R10, R3.reuse, 0x2, R20 ;  /* 0x00000002030a7825 */ /* 0x040fe200078e0214 */
[----:B------:R1:W5:Y:S03]  /*4240*/  LDG.E.U16 R147, desc[UR10][R8.64] ;  /* 0x0000000a08937981 */ /* 0x000366000c1e1500 */
[----:B0-----:R-:W-:-:S02]  /*4250*/  IMAD.WIDE R156, R3, 0x2, R54 ;  /* 0x00000002039c7825 */ /* 0x001fc400078e0236 */
[----:B------:R-:W5:Y:S02]  /*4260*/  LDG.E.U16 R10, desc[UR10][R10.64] ;  /* 0x0000000a0a0a7981 */ /* 0x000f64000c1e1500 */
[C---:B-1----:R-:W-:Y:S02]  /*4270*/  IMAD.WIDE R154, R3.reuse, 0x2, R56 ;  /* 0x00000002039a7825 */ /* 0x042fe400078e0238 */
[----:B------:R0:W5:Y:S02]  /*4280*/  LDG.E.U16 R158, desc[UR10][R156.64] ;  /* 0x0000000a9c9e7981 */ /* 0x000164000c1e1500 */
[C---:B------:R-:W-:Y:S02]  /*4290*/  IMAD.WIDE R8, R3.reuse, 0x2, R60 ;  /* 0x0000000203087825 */ /* 0x040fe400078e023c */
[----:B------:R-:W5:Y:S02]  /*42a0*/  LDG.E.U16 R11, desc[UR10][R154.64] ;  /* 0x0000000a9a0b7981 */ /* 0x000f64000c1e1500 */
[----:B0-----:R-:W-:-:S02]  /*42b0*/  IMAD.WIDE R156, R3, 0x2, R62 ;  /* 0x00000002039c7825 */ /* 0x001fc400078e023e */
[----:B------:R0:W5:Y:S04]  /*42c0*/  LDG.E.U16 R155, desc[UR10][R8.64] ;  /* 0x0000000a089b7981 */ /* 0x000168000c1e1500 */
[----:B------:R-:W5:Y:S01]  /*42d0*/  LDG.E.U16 R156, desc[UR10][R156.64] ;  /* 0x0000000a9c9c7981 */ /* 0x000f62000c1e1500 */
[----:B0-----:R-:W-:-:S05]  /*42e0*/  IMAD.WIDE R8, R3, 0x2, R46 ;  /* 0x0000000203087825 */ /* 0x001fca00078e022e */
[----:B------:R0:W5:Y:S01]  /*42f0*/  LDG.E.U16 R157, desc[UR10][R8.64] ;  /* 0x0000000a089d7981 */ /* 0x000162000c1e1500 */
[----:B------:R-:W-:Y:S01]  /*4300*/  BAR.SYNC.DEFER_BLOCKING 0x0 ;  /* 0x0000000000007b1d */ /* 0x000fe20000010000 */
[----:B------:R-:W-:Y:S02]  /*4310*/  SHF.R.S32.HI R154, RZ, 0x2, R137 ;  /* 0x00000002ff9a7819 */ /* 0x000fe40000011489 */
[C---:B------:R-:W-:Y:S02]  /*4320*/  LOP3.LUT R153, R137.reuse, 0x20, RZ, 0xc0, !PT ;  /* 0x0000002089997812 */ /* 0x040fe400078ec0ff */
[----:B------:R-:W-:Y:S02]  /*4330*/  SGXT R154, R154, 0x1 ;  /* 0x000000019a9a781a */ /* 0x000fe40000000200 */
[----:B0-----:R-:W-:Y:S01]  /*4340*/  SHF.R.U32.HI R9, RZ, 0x1, R153 ;  /* 0x00000001ff097819 */ /* 0x001fe20000011699 */
[----:B------:R-:W-:Y:S01]  /*4350*/  IMAD.SHL.U32 R153, R137, 0x20, RZ ;  /* 0x0000002089997824 */ /* 0x000fe200078e00ff */
[----:B------:R-:W-:-:S04]  /*4360*/  LOP3.LUT R154, R154, 0x90, RZ, 0xc0, !PT ;  /* 0x000000909a9a7812 */ /* 0x000fc800078ec0ff */
[C---:B------:R-:W-:Y:S02]  /*4370*/  LOP3.LUT R9, R154.reuse, R9, RZ, 0x3c, !PT ;  /* 0x000000099a097212 */ /* 0x040fe400078e3cff */
[C---:B------:R-:W-:Y:S02]  /*4380*/  LOP3.LUT R8, R153.reuse, 0x360, RZ, 0xc0, !PT ;  /* 0x0000036099087812 */ /* 0x040fe400078ec0ff */
[C---:B------:R-:W-:Y:S02]  /*4390*/  LOP3.LUT R136, R154.reuse, 0x10, R136, 0x78, !PT ;  /* 0x000000109a887812 */ /* 0x040fe400078e7888 */
[----:B------:R-:W-:Y:S02]  /*43a0*/  LOP3.LUT R154, R154, 0x160, R153, 0xf8, !PT ;  /* 0x000001609a9a7812 */ /* 0x000fe400078ef899 */
[----:B------:R-:W-:Y:S01]  /*43b0*/  LOP3.LUT R153, R153, 0x60, RZ, 0xc0, !PT ;  /* 0x0000006099997812 */ /* 0x000fe200078ec0ff */
[----:B--2---:R-:W-:Y:S04]  /*43c0*/  STS.U16 [R131+UR6+0x4200], R141 ;  /* 0x0042008d83007988 */ /* 0x004fe80008000406 */
[----:B---3--:R-:W-:Y:S04]  /*43d0*/  STS.U16 [R131+UR6+0x4100], R142 ;  /* 0x0041008e83007988 */ /* 0x008fe80008000406 */
[----:B----4-:R-:W-:Y:S04]  /*43e0*/  STS.U16 [R131+UR6+0x4300], R140 ;  /* 0x0043008c83007988 */ /* 0x010fe80008000406 */
[----:B-----5:R0:W-:Y:S02]  /*43f0*/  STS.U16 [R131+UR6+0x4700], R7 ;  /* 0x0047000783007988 */ /* 0x0201e40008000406 */
[----:B0-----:R-:W0:Y:S02]  /*4400*/  LDC R7, c[0x0][0x3d4] ;  /* 0x0000f500ff077b82 */ /* 0x001e240000000800 */
[----:B------:R-:W-:Y:S04]  /*4410*/  STS.U16 [R131+UR6+0x4800], R146 ;  /* 0x0048009283007988 */ /* 0x000fe80008000406 */
[----:B------:R-:W-:Y:S04]  /*4420*/  STS.U16 [R131+UR6+0x4400], R135 ;  /* 0x0044008783007988 */ /* 0x000fe80008000406 */
[----:B------:R1:W-:Y:S02]  /*4430*/  STS.U16 [R131+UR6+0x4000], R143 ;  /* 0x0040008f83007988 */ /* 0x0003e40008000406 */
[----:B-1----:R-:W-:-:S02]  /*4440*/  IADD3 R143, PT, PT, R9, UR6, R8 ;  /* 0x00000006098f7c10 */ /* 0x002fc4000fffe008 */
[----:B------:R-:W-:-:S04]  /*4450*/  LOP3.LUT R8, R137, 0x10, RZ, 0xc0, !PT ;  /* 0x0000001089087812 */ /* 0x000fc800078ec0ff */
[----:B------:R-:W-:-:S05]  /*4460*/  LEA R8, R8, UR6, 0x6 ;  /* 0x0000000608087c11 */ /* 0x000fca000f8e30ff */
[----:B------:R-:W-:Y:S01]  /*4470*/  IMAD.IADD R8, R153, 0x1, R8 ;  /* 0x0000000199087824 */ /* 0x000fe200078e0208 */
[----:B------:R-:W-:Y:S02]  /*4480*/  LOP3.LUT R153, R154, 0x10, R137, 0x78, !PT ;  /* 0x000000109a997812 */ /* 0x000fe400078e7889 */
[----:B------:R-:W-:Y:S02]  /*4490*/  LOP3.LUT R137, R137, 0x60, RZ, 0xc0, !PT ;  /* 0x0000006089897812 */ /* 0x000fe400078ec0ff */
[----:B------:R-:W-:Y:S02]  /*44a0*/  F2FP.F16.F32.PACK_AB R9, R138, R129 ;  /* 0x000000818a09723e */ /* 0x000fe400000000ff */
[----:B------:R-:W-:Y:S02]  /*44b0*/  LEA R137, R137, R8, 0x3 ;  /* 0x0000000889897211 */ /* 0x000fe400078e18ff */
[----:B------:R-:W-:Y:S01]  /*44c0*/  F2FP.F16.F32.PACK_AB R8, R130, R128 ;  /* 0x000000808208723e */ /* 0x000fe200000000ff */
        /* <DEDUP_REMOVED lines=21> */
[----:B------:R2:W-:Y:S01]  /*4620*/  STS.U16 [R131+UR6+0x5b00], R11 ;  /* 0x005b000b83007988 */ /* 0x0005e20008000406 */
[----:B-1----:R-:W-:-:S02]  /*4630*/  F2FP.F16.F32.PACK_AB R10, R139, R132 ;  /* 0x000000848b0a723e */ /* 0x002fc400000000ff */
[----:B--2---:R-:W-:Y:S01]  /*4640*/  F2FP.F16.F32.PACK_AB R11, R133, R134 ;  /* 0x00000086850b723e */ /* 0x004fe200000000ff */
[----:B------:R-:W-:Y:S04]  /*4650*/  STS.U16 [R131+UR6+0x5d00], R155 ;  /* 0x005d009b83007988 */ /* 0x000fe80008000406 */
[----:B------:R-:W-:Y:S04]  /*4660*/  STS.U16 [R131+UR6+0x5e00], R156 ;  /* 0x005e009c83007988 */ /* 0x000fe80008000406 */
[----:B------:R-:W-:Y:S04]  /*4670*/  STS.U16 [R131+UR6+0x5f00], R157 ;  /* 0x005f009d83007988 */ /* 0x000fe80008000406 */
[----:B------:R-:W-:Y:S01]  /*4680*/  STSM.16.M88.4 [R143+0x6000], R8 ;  /* 0x006000088f007844 */ /* 0x000fe20000000200 */
[----:B------:R-:W-:Y:S01]  /*4690*/  BAR.SYNC.DEFER_BLOCKING 0x0 ;  /* 0x0000000000007b1d */ /* 0x000fe20000010000 */
[----:B------:R-:W-:-:S05]  /*46a0*/  IMAD.IADD R154, R136, 0x1, R137 ;  /* 0x00000001889a7824 */ /* 0x000fca00078e0289 */
[----:B------:R-:W-:Y:S04]  /*46b0*/  LDSM.16.M88.4 R144, [R153+UR6+0x6000] ;  /* 0x006000069990783b */ /* 0x000fe80008000200 */
[----:B------:R-:W1:Y:S04]  /*46c0*/  LDSM.16.M88.4 R140, [R154+0x4000] ;  /* 0x004000009a8c783b */ /* 0x000e680000000200 */
[----:B------:R-:W2:Y:S04]  /*46d0*/  LDSM.16.M88.4 R136, [R154+0x4800] ;  /* 0x004800009a88783b */ /* 0x000ea80000000200 */
[----:B------:R-:W3:Y:S04]  /*46e0*/  LDSM.16.M88.4 R132, [R154+0x5000] ;  /* 0x005000009a84783b */ /* 0x000ee80000000200 */
[----:B------:R4:W5:Y:S04]  /*46f0*/  LDSM.16.M88.4 R128, [R153+UR6+0x6200] ;  /* 0x006200069980783b */ /* 0x0009680008000200 */
[----:B------:R-:W0:Y:S01]  /*4700*/  LDSM.16.M88.4 R8, [R154+0x5800] ;  /* 0x005800009a08783b */ /* 0x000e220000000200 */
[----:B----4-:R-:W4:Y:S01]  /*4710*/  LDC R153, c[0x0][0x3c4] ;  /* 0x0000f100ff997b82 */ /* 0x010f220000000800 */
[----:B------:R-:W-:-:S04]  /*4720*/  UIADD3 UR4, UPT, UPT, UR4, 0x10, URZ ;  /* 0x0000001004047890 */ /* 0x000fc8000fffe0ff */
[----:B------:R-:W-:Y:S01]  /*4730*/  UISETP.GE.AND UP0, UPT, UR4, UR12, UPT ;  /* 0x0000000c0400728c */ /* 0x000fe2000bf06270 */
[C---:B-1----:R-:W-:Y:S08]  /*4740*/  HMMA.16816.F32 R124, R144.reuse, R140, R124 ;  /* 0x0000008c907c723c */ /* 0x042ff0000000187c */
[C---:B------:R-:W-:Y:S08]  /*4750*/  HMMA.16816.F32 R120, R144.reuse, R142, R120 ;  /* 0x0000008e9078723c */ /* 0x040ff00000001878 */
[C---:B--2---:R-:W-:Y:S08]  /*4760*/  HMMA.16816.F32 R116, R144.reuse, R136, R116 ;  /* 0x000000889074723c */ /* 0x044ff00000001874 */
[C---:B------:R-:W-:Y:S08]  /*4770*/  HMMA.16816.F32 R112, R144.reuse, R138, R112 ;  /* 0x0000008a9070723c */ /* 0x040ff00000001870 */
[C---:B---3--:R-:W-:Y:S08]  /*4780*/  HMMA.16816.F32 R108, R144.reuse, R132, R108 ;  /* 0x00000084906c723c */ /* 0x048ff0000000186c */
[----:B------:R-:W-:Y:S08]  /*4790*/  HMMA.16816.F32 R104, R144, R134, R104 ;  /* 0x000000869068723c */ /* 0x000ff00000001868 */
[C---:B-----5:R-:W-:Y:S08]  /*47a0*/  HMMA.16816.F32 R92, R128.reuse, R140, R92 ;  /* 0x0000008c805c723c */ /* 0x060ff0000000185c */
[C---:B------:R-:W-:Y:S08]  /*47b0*/  HMMA.16816.F32 R88, R128.reuse, R142, R88 ;  /* 0x0000008e8058723c */ /* 0x040ff00000001858 */
[C---:B------:R-:W-:Y:S08]  /*47c0*/  HMMA.16816.F32 R64, R128.reuse, R136, R64 ;  /* 0x000000888040723c */ /* 0x040ff00000001840 */
[C---:B------:R-:W-:Y:S08]  /*47d0*/  HMMA.16816.F32 R68, R128.reuse, R138, R68 ;  /* 0x0000008a8044723c */ /* 0x040ff00000001844 */
[C---:B------:R-:W-:Y:S08]  /*47e0*/  HMMA.16816.F32 R72, R128.reuse, R132, R72 ;  /* 0x000000848048723c */ /* 0x040ff00000001848 */
[----:B------:R-:W-:Y:S01]  /*47f0*/  HMMA.16816.F32 R76, R128, R134, R76 ;  /* 0x00000086804c723c */ /* 0x000fe2000000184c */
[----:B0-----:R-:W-:Y:S01]  /*4800*/  IMAD R3, R7, 0x10, R3 ;  /* 0x0000001007037824 */ /* 0x001fe200078e0203 */
[----:B----4-:R-:W-:Y:S01]  /*4810*/  LEA R5, R153, R5, 0x4 ;  /* 0x0000000599057211 */ /* 0x010fe200078e20ff */
[----:B------:R-:W-:Y:S01]  /*4820*/  IMAD.MOV.U32 R7, RZ, RZ, R6 ;  /* 0x000000ffff077224 */ /* 0x000fe200078e0006 */
[----:B------:R-:W-:Y:S01]  /*4830*/  MOV R241, R149 ;  /* 0x0000009500f17202 */ /* 0x000fe20000000f00 */
[----:B------:R-:W-:-:S02]  /*4840*/  IMAD.MOV.U32 R240, RZ, RZ, R148 ;  /* 0x000000fffff07224 */ /* 0x000fc400078e0094 */
[----:B------:R-:W-:Y:S01]  /*4850*/  IMAD.MOV.U32 R238, RZ, RZ, R12 ;  /* 0x000000ffffee7224 */ /* 0x000fe200078e000c */
[----:B------:R-:W-:Y:S01]  /*4860*/  HMMA.16816.F32 R100, R144, R8, R100 ;  /* 0x000000089064723c */ /* 0x000fe20000001864 */
[----:B------:R-:W-:-:S07]  /*4870*/  IMAD.MOV.U32 R239, RZ, RZ, R13 ;  /* 0x000000ffffef7224 */ /* 0x000fce00078e000d */
[----:B------:R-:W-:Y:S08]  /*4880*/  HMMA.16816.F32 R96, R144, R10, R96 ;  /* 0x0000000a9060723c */ /* 0x000ff00000001860 */
[----:B------:R-:W-:Y:S01]  /*4890*/  HMMA.16816.F32 R80, R128, R8, R80 ;  /* 0x000000088050723c */ /* 0x000fe20000001850 */
[----:B------:R-:W-:Y:S01]  /*48a0*/  IMAD.MOV.U32 R8, RZ, RZ, R150 ;  /* 0x000000ffff087224 */ /* 0x000fe200078e0096 */
[----:B------:R-:W-:-:S06]  /*48b0*/  MOV R9, R151 ;  /* 0x0000009700097202 */ /* 0x000fcc0000000f00 */
[----:B------:R-:W-:Y:S01]  /*48c0*/  HMMA.16816.F32 R84, R128, R10, R84 ;  /* 0x0000000a8054723c */ /* 0x000fe20000001854 */
[----:B------:R-:W-:Y:S01]  /*48d0*/  IMAD.MOV.U32 R10, RZ, RZ, R152 ;  /* 0x000000ffff0a7224 */ /* 0x000fe200078e0098 */
[----:B------:R-:W-:-:S03]  /*48e0*/  NOP ;  /* 0x0000000000007918 */ /* 0x000fc60000000000 */
[----:B------:R-:W-:-:S15]  /*48f0*/  BRA.U !UP0, `(.L_x_1) ;  /* 0xffffffdd08547547 */ /* 0x000fde000b83ffff */
.L_x_0:
[----:B------:R-:W0:Y:S01]  /*4900*/  S2R R7, SR_TID.X ;  /* 0x0000000000077919 */ /* 0x000e220000002100 */
[----:B------:R-:W1:Y:S01]  /*4910*/  LDC R5, c[0x0][0x3e8] ;  /* 0x0000fa00ff057b82 */ /* 0x000e620000000800 */
[C---:B------:R-:W-:Y:S01]  /*4920*/  FSETP.GT.AND P1, PT, |R241|.reuse, 8.50705917302346158658e+37, PT ;  /* 0x7e800000f100780b */ /* 0x040fe20003f24200 */
[----:B------:R-:W-:Y:S01]  /*4930*/  FMUL R29, R240, 8388608 ;  /* 0x4b000000f01d7820 */ /* 0x000fe20000400000 */
[C---:B------:R-:W-:Y:S01]  /*4940*/  FSETP.GEU.AND P4, PT, |R241|.reuse, 1.175494350822287508e-38, PT ;  /* 0x00800000f100780b */ /* 0x040fe20003f8e200 */
[----:B------:R-:W-:Y:S01]  /*4950*/  IMAD.MOV.U32 R44, RZ, RZ, R124 ;  /* 0x000000ffff2c7224 */ /* 0x000fe200078e007c */
[----:B------:R-:W-:Y:S01]  /*4960*/  FSETP.GEU.AND P2, PT, R241, 1.175494350822287508e-38, PT ;  /* 0x00800000f100780b */ /* 0x000fe20003f4e000 */
[----:B------:R-:W-:Y:S01]  /*4970*/  IMAD.MOV.U32 R124, RZ, RZ, R116 ;  /* 0x000000ffff7c7224 */ /* 0x000fe200078e0074 */
[----:B------:R-:W-:Y:S01]  /*4980*/  MOV R21, R126 ;  /* 0x0000007e00157202 */ /* 0x000fe20000000f00 */
[----:B------:R-:W-:Y:S01]  /*4990*/  IMAD.MOV.U32 R42, RZ, RZ, R112 ;  /* 0x000000ffff2a7224 */ /* 0x000fe200078e0070 */
[----:B------:R-:W-:Y:S01]  /*49a0*/  MOV R13, R115 ;  /* 0x00000073000d7202 */ /* 0x000fe20000000f00 */
[----:B------:R-:W-:Y:S01]  /*49b0*/  IMAD.MOV.U32 R40, RZ, RZ, R113 ;  /* 0x000000ffff287224 */ /* 0x000fe200078e0071 */
[----:B------:R-:W-:Y:S01]  /*49c0*/  MOV R11, R111 ;  /* 0x0000006f000b7202 */ /* 0x000fe20000000f00 */
[----:B------:R-:W-:Y:S01]  /*49d0*/  IMAD.MOV.U32 R20, RZ, RZ, R109 ;  /* 0x000000ffff147224 */ /* 0x000fe200078e006d */
[----:B------:R-:W-:Y:S01]  /*49e0*/  MOV R17, R107 ;  /* 0x0000006b00117202 */ /* 0x000fe20000000f00 */
[----:B------:R-:W-:Y:S01]  /*49f0*/  @P1 FMUL R98, R98, 0.25 ;  /* 0x3e80000062621820 */ /* 0x000fe20000400000 */
[----:B------:R-:W-:Y:S01]  /*4a00*/  MOV R9, R103 ;  /* 0x0000006700097202 */ /* 0x000fe20000000f00 */
[----:B------:R-:W-:Y:S01]  /*4a10*/  @P1 FMUL R102, R102, 0.25 ;  /* 0x3e80000066661820 */ /* 0x000fe20000400000 */
[----:B------:R-:W-:Y:S01]  /*4a20*/  MOV R15, R99 ;  /* 0x00000063000f7202 */ /* 0x000fe20000000f00 */
[----:B------:R-:W-:Y:S01]  /*4a30*/  @P1 FMUL R17, R17, 0.25 ;  /* 0x3e80000011111820 */ /* 0x000fe20000400000 */
[----:B------:R-:W-:Y:S01]  /*4a40*/  FSETP.GT.AND P3, PT, |R240|, 8.50705917302346158658e+37, PT ;  /* 0x7e800000f000780b */ /* 0x000fe20003f64200 */
[----:B------:R-:W-:Y:S01]  /*4a50*/  @P1 FMUL R9, R9, 0.25 ;  /* 0x3e80000009091820 */ /* 0x000fe20000400000 */
        /* <DEDUP_REMOVED lines=10> */
[----:B0-----:R-:W-:Y:S01]  /*4b00*/  SHF.R.U32.HI R28, RZ, 0x5, R7 ;  /* 0x00000005ff1c7819 */ /* 0x001fe20000011607 */
[C---:B------:R-:W-:Y:S01]  /*4b10*/  IMAD.SHL.U32 R8, R7.reuse, 0x10, RZ ;  /* 0x0000001007087824 */ /* 0x040fe200078e00ff */
[----:B------:R-:W-:Y:S01]  /*4b20*/  SHF.L.U32 R2, R7, 0xb, RZ ;  /* 0x0000000b07027819 */ /* 0x000fe200000006ff */
[----:B------:R-:W-:Y:S01]  /*4b30*/  @P1 FMUL R127, R127, 0.25 ;  /* 0x3e8000007f7f1820 */ /* 0x000fe20000400000 */
[----:B------:R-:W-:Y:S01]  /*4b40*/  SGXT.U32 R28, R28, 0x2 ;  /* 0x000000021c1c781a */ /* 0x000fe20000000000 */
[----:B------:R-:W-:Y:S01]  /*4b50*/  @P1 FMUL R21, R21, 0.25 ;  /* 0x3e80000015151820 */ /* 0x000fe20000400000 */
[----:B------:R-:W-:Y:S01]  /*4b60*/  LOP3.LUT R4, R7, 0x3f, RZ, 0xc0, !PT ;  /* 0x0000003f07047812 */ /* 0x000fe200078ec0ff */
[----:B------:R-:W-:Y:S01]  /*4b70*/  @!P4 FMUL R15, R15, 16777216 ;  /* 0x4b8000000f0fc820 */ /* 0x000fe20000400000 */
[----:B------:R-:W-:Y:S01]  /*4b80*/  LOP3.LUT R3, R2, 0x3000, RZ, 0xc0, !PT ;  /* 0x0000300002037812 */ /* 0x000fe200078ec0ff */
[----:B-1----:R-:W-:Y:S01]  /*4b90*/  IMAD R28, R28, R5, RZ ;  /* 0x000000051c1c7224 */ /* 0x002fe200078e02ff */
[----:B------:R-:W-:Y:S01]  /*4ba0*/  LOP3.LUT R2, R7, 0x40, RZ, 0xc0, !PT ;  /* 0x0000004007027812 */ /* 0x000fe200078ec0ff */
[----:B------:R-:W-:Y:S01]  /*4bb0*/  @!P4 FMUL R98, R98, 16777216 ;  /* 0x4b8000006262c820 */ /* 0x000fe20000400000 */
[----:B------:R-:W-:Y:S01]  /*4bc0*/  LOP3.LUT R8, R8, 0x70, RZ, 0xc0, !PT ;  /* 0x0000007008087812 */ /* 0x000fe200078ec0ff */
[----:B------:R-:W-:Y:S01]  /*4bd0*/  IMAD R30, R5, 0x4, R28 ;  /* 0x00000004051e7824 */ /* 0x000fe200078e021c */
[----:B------:R-:W-:Y:S01]  /*4be0*/  SHF.R.U32.HI R2, RZ, 0x1, R2 ;  /* 0x00000001ff027819 */ /* 0x000fe20000011602 */
[----:B------:R-:W-:Y:S01]  /*4bf0*/  IMAD R3, R4, 0x10, R3 ;  /* 0x0000001004037824 */ /* 0x000fe200078e0203 */
[----:B------:R-:W-:Y:S01]  /*4c00*/  LOP3.LUT R4, R7, 0x7f, RZ, 0xc0, !PT ;  /* 0x0000007f07047812 */ /* 0x000fe200078ec0ff */
[----:B------:R-:W-:Y:S01]  /*4c10*/  VIADD R8, R8, UR6 ;  /* 0x0000000608087c36 */ /* 0x000fe20008000000 */
[----:B------:R-:W-:Y:S01]  /*4c20*/  LEA R32, R5, R30, 0x2 ;  /* 0x0000001e05207211 */ /* 0x000fe200078e10ff */
[----:B------:R-:W-:Y:S01]  /*4c30*/  @!P4 FMUL R9, R9, 16777216 ;  /* 0x4b8000000909c820 */ /* 0x000fe20000400000 */
[----:B------:R-:W-:Y:S01]  /*4c40*/  ISETP.GE.U32.AND P0, PT, R4, 0x20, PT ;  /* 0x000000200400780c */ /* 0x000fe20003f06070 */
[----:B------:R-:W-:Y:S01]  /*4c50*/  @!P4 FMUL R102, R102, 16777216 ;  /* 0x4b8000006666c820 */ /* 0x000fe20000400000 */
[----:B------:R-:W-:Y:S01]  /*4c60*/  SHF.L.U32 R4, R7, 0x5, RZ ;  /* 0x0000000507047819 */ /* 0x000fe200000006ff */
[----:B------:R-:W-:Y:S01]  /*4c70*/  IMAD R34, R5, 0x4, R32 ;  /* 0x0000000405227824 */ /* 0x000fe200078e0220 */
[----:B------:R-:W-:Y:S01]  /*4c80*/  LOP3.LUT R2, R3, R2, RZ, 0x3c, !PT ;  /* 0x0000000203027212 */ /* 0x000fe200078e3cff */
[----:B------:R-:W-:Y:S01]  /*4c90*/  @!P4 FMUL R17, R17, 16777216 ;  /* 0x4b8000001111c820 */ /* 0x000fe20000400000 */
[----:B------:R-:W-:Y:S01]  /*4ca0*/  LOP3.LUT R3, R7, 0x18, RZ, 0xc0, !PT ;  /* 0x0000001807037812 */ /* 0x000fe200078ec0ff */
[C---:B------:R-:W-:Y:S01]  /*4cb0*/  IMAD R36, R5.reuse, 0x4, R34 ;  /* 0x0000000405247824 */ /* 0x040fe200078e0222 */
[----:B------:R-:W-:Y:S01]  /*4cc0*/  LOP3.LUT R4, R4, 0xc60, RZ, 0xc0, !PT ;  /* 0x00000c6004047812 */ /* 0x000fe200078ec0ff */
[----:B------:R-:W-:Y:S01]  /*4cd0*/  @!P4 FMUL R106, R106, 16777216 ;  /* 0x4b8000006a6ac820 */ /* 0x000fe20000400000 */
[----:B------:R-:W-:Y:S01]  /*4ce0*/  FSETP.GEU.AND P5, PT, |R240|, 1.175494350822287508e-38, PT ;  /* 0x00800000f000780b */ /* 0x000fe20003fae200 */
[----:B------:R-:W-:Y:S01]  /*4cf0*/  IMAD R38, R5, 0x4, R36 ;  /* 0x0000000405267824 */ /* 0x000fe200078e0224 */
[----:B------:R-:W-:Y:S01]  /*4d00*/  LEA R128, R3, R4, 0x9 ;  /* 0x0000000403807211 */ /* 0x000fe200078e48ff */
[----:B------:R-:W-:Y:S01]  /*4d10*/  FMUL R4, R241, 8388608 ;  /* 0x4b000000f1047820 */ /* 0x000fe20000400000 */
[----:B------:R-:W-:Y:S01]  /*4d20*/  LEA.HI R3, R3, R8, RZ, 0x1f ;  /* 0x0000000803037211 */ /* 0x000fe200078ff8ff */
[----:B------:R-:W-:-:S02]  /*4d30*/  IMAD R50, R5, 0x4, R38 ;  /* 0x0000000405327824 */ /* 0x000fc400078e0226 */
[----:B------:R-:W-:Y:S01]  /*4d40*/  @!P4 FMUL R11, R11, 16777216 ;  /* 0x4b8000000b0bc820 */ /* 0x000fe20000400000 */
[----:B------:R-:W-:Y:S01]  /*4d50*/  @!P4 FMUL R110, R110, 16777216 ;  /* 0x4b8000006e6ec820 */ /* 0x000fe20000400000 */
[----:B------:R-:W-:Y:S01]  /*4d60*/  FSEL R4, R4, R241, !P2 ;  /* 0x000000f104047208 */ /* 0x000fe20005000000 */
[----:B------:R-:W-:Y:S01]  /*4d70*/  @P1 FMUL R241, R241, 0.25 ;  /* 0x3e800000f1f11820 */ /* 0x000fe20000400000 */
[----:B------:R-:W-:Y:S02]  /*4d80*/  IMAD R52, R5, 0x4, R50 ;  /* 0x0000000405347824 */ /* 0x000fe400078e0232 */
[----:B------:R-:W-:Y:S01]  /*4d90*/  @!P4 FMUL R13, R13, 16777216 ;  /* 0x4b8000000d0dc820 */ /* 0x000fe20000400000 */
[----:B------:R-:W-:Y:S01]  /*4da0*/  @!P4 FMUL R114, R114, 16777216 ;  /* 0x4b8000007272c820 */ /* 0x000fe20000400000 */
[----:B------:R-:W-:Y:S01]  /*4db0*/  @!P4 FMUL R241, R241, 16777216 ;  /* 0x4b800000f1f1c820 */ /* 0x000fe20000400000 */
[----:B------:R-:W-:Y:S01]  /*4dc0*/  @!P4 FMUL R119, R119, 16777216 ;  /* 0x4b8000007777c820 */ /* 0x000fe20000400000 */
[----:B------:R-:W-:Y:S01]  /*4dd0*/  LEA R54, R5, R52, 0x2 ;  /* 0x0000003405367211 */ /* 0x000fe200078e10ff */
[----:B------:R-:W-:Y:S01]  /*4de0*/  @!P4 FMUL R118, R118, 16777216 ;  /* 0x4b8000007676c820 */ /* 0x000fe20000400000 */
[----:B------:R-:W0:Y:S01]  /*4df0*/  MUFU.RCP R8, R241 ;  /* 0x000000f100087308 */ /* 0x000e220000001000 */
[----:B------:R-:W-:Y:S01]  /*4e00*/  @!P4 FMUL R123, R123, 16777216 ;  /* 0x4b8000007b7bc820 */ /* 0x000fe20000400000 */
[----:B------:R-:W-:Y:S01]  /*4e10*/  @!P4 FMUL R122, R122, 16777216 ;  /* 0x4b8000007a7ac820 */ /* 0x000fe20000400000 */
[----:B------:R-:W-:-:S02]  /*4e20*/  IMAD R56, R5, 0x4, R54 ;  /* 0x0000000405387824 */ /* 0x000fc400078e0236 */
[----:B------:R-:W-:Y:S01]  /*4e30*/  @!P4 FMUL R127, R127, 16777216 ;  /* 0x4b8000007f7fc820 */ /* 0x000fe20000400000 */
[----:B------:R-:W-:Y:S01]  /*4e40*/  @!P4 FMUL R21, R21, 16777216 ;  /* 0x4b8000001515c820 */ /* 0x000fe20000400000 */
[----:B------:R-:W-:Y:S01]  /*4e50*/  FSETP.GEU.AND P4, PT, R240, 1.175494350822287508e-38, PT ;  /* 0x00800000f000780b */ /* 0x000fe20003f8e000 */
[----:B------:R-:W-:Y:S01]  /*4e60*/  IMAD.MOV.U32 R22, RZ, RZ, R105 ;  /* 0x000000ffff167224 */ /* 0x000fe200078e0069 */
[----:B------:R-:W-:Y:S01]  /*4e70*/  LEA R58, R5, R56, 0x2 ;  /* 0x00000038053a7211 */ /* 0x000fe200078e10ff */
[----:B------:R-:W-:Y:S01]  /*4e80*/  IMAD.MOV.U32 R18, RZ, RZ, R101 ;  /* 0x000000ffff127224 */ /* 0x000fe200078e0065 */
[----:B------:R-:W-:Y:S01]  /*4e90*/  FSETP.GT.AND P1, PT, |R239|, 8.50705917302346158658e+37, PT ;  /* 0x7e800000ef00780b */ /* 0x000fe20003f24200 */
[----:B------:R-:W-:Y:S01]  /*4ea0*/  IMAD.MOV.U32 R12, RZ, RZ, R97 ;  /* 0x000000ffff0c7224 */ /* 0x000fe200078e0061 */
[----:B------:R-:W-:Y:S01]  /*4eb0*/  FSEL R29, R29, R240, !P4 ;  /* 0x000000f01d1d7208 */ /* 0x000fe20006000000 */
        /* <DEDUP_REMOVED lines=17> */
[----:B------:R-:W-:-:S02]  /*4fd0*/  IMAD R60, R5, 0x4, R58 ;  /* 0x00000004053c7824 */ /* 0x000fc400078e023a */
[----:B------:R-:W-:Y:S01]  /*4fe0*/  @!P5 FMUL R12, R12, 16777216 ;  /* 0x4b8000000c0cd820 */ /* 0x000fe20000400000 */
[----:B------:R-:W-:Y:S02]  /*4ff0*/  IMAD.MOV.U32 R101, RZ, RZ, R91 ;  /* 0x000000ffff657224 */ /* 0x000fe400078e005b */
[----:B------:R-:W-:Y:S01]  /*5000*/  @!P5 FMUL R96, R96, 16777216 ;  /* 0x4b8000006060d820 */ /* 0x000fe20000400000 */
[----:B------:R-:W-:Y:S02]  /*5010*/  IMAD.MOV.U32 R91, RZ, RZ, R69 ;  /* 0x000000ffff5b7224 */ /* 0x000fe400078e0045 */
[----:B------:R-:W-:Y:S01]  /*5020*/  @!P5 FMUL R18, R18, 16777216 ;  /* 0x4b8000001212d820 */ /* 0x000fe20000400000 */
        /* <DEDUP_REMOVED lines=14> */
[----:B------:R-:W-:Y:S01]  /*5110*/  IMAD.MOV.U32 R69, RZ, RZ, R73 ;  /* 0x000000ffff457224 */ /* 0x000fe200078e0049 */
[----:B------:R-:W-:Y:S01]  /*5120*/  MOV R61, R77 ;  /* 0x0000004d003d7202 */ /* 0x000fe20000000f00 */
[----:B------:R-:W-:-:S02]  /*5130*/  IMAD.MOV.U32 R53, RZ, RZ, R81 ;  /* 0x000000ffff357224 */ /* 0x000fc400078e0051 */
[C---:B0-----:R-:W-:Y:S01]  /*5140*/  FMUL R14, R8.reuse, R102 ;  /* 0x00000066080e7220 */ /* 0x041fe20000400000 */
[----:B------:R-:W-:Y:S01]  /*5150*/  IMAD.MOV.U32 R45, RZ, RZ, R83 ;  /* 0x000000ffff2d7224 */ /* 0x000fe200078e0053 */
[----:B------:R-:W-:Y:S01]  /*5160*/  FSETP.GEU.AND P5, PT, |R239|, 1.175494350822287508e-38, PT ;  /* 0x00800000ef00780b */ /* 0x000fe20003fae200 */
[----:B------:R-:W-:Y:S02]  /*5170*/  IMAD.MOV.U32 R47, RZ, RZ, R84 ;  /* 0x000000ffff2f7224 */ /* 0x000fe400078e0054 */
[C---:B------:R-:W-:Y:S01]  /*5180*/  FMUL R15, R8.reuse, R15 ;  /* 0x0000000f080f7220 */ /* 0x040fe20000400000 */
[----:B------:R-:W-:Y:S02]  /*5190*/  IMAD.MOV.U32 R97, RZ, RZ, R65 ;  /* 0x000000ffff617224 */ /* 0x000fe400078e0041 */
[C---:B------:R-:W-:Y:S01]  /*51a0*/  FMUL R27, R8.reuse, R98 ;  /* 0x00000062081b7220 */ /* 0x040fe20000400000 */
[----:B------:R-:W-:Y:S02]  /*51b0*/  IMAD R62, R5, 0x4, R60 ;  /* 0x00000004053e7824 */ /* 0x000fe400078e023c */
        /* <DEDUP_REMOVED lines=13> */
[----:B------:R-:W-:Y:S01]  /*5290*/  FSEL R33, RZ, -23, P4 ;  /* 0xc1b80000ff217808 */ /* 0x000fe20002000000 */
[----:B------:R-:W-:Y:S01]  /*52a0*/  FMUL R48, R239, 8388608 ;  /* 0x4b000000ef307820 */ /* 0x000fe20000400000 */
[----:B------:R-:W-:Y:S01]  /*52b0*/  IMAD.MOV.U32 R109, RZ, RZ, R95 ;  /* 0x000000ffff6d7224 */ /* 0x000fe200078e005f */
[----:B------:R-:W-:Y:S01]  /*52c0*/  MOV R103, R90 ;  /* 0x0000005a00677202 */ /* 0x000fe20000000f00 */
[----:B------:R-:W-:Y:S01]  /*52d0*/  VIADD R8, R29, 0xc0cafb0d ;  /* 0xc0cafb0d1d087836 */ /* 0x000fe20000000000 */
[----:B------:R-:W-:Y:S01]  /*52e0*/  MOV R65, R70 ;  /* 0x0000004600417202 */ /* 0x000fe20000000f00 */
[----:B------:R-:W-:Y:S01]  /*52f0*/  IMAD.MOV.U32 R111, RZ, RZ, R94 ;  /* 0x000000ffff6f7224 */ /* 0x000fe200078e005e */
[----:B------:R-:W-:Y:S01]  /*5300*/  MOV R41, R75 ;  /* 0x0000004b00297202 */ /* 0x000fe20000000f00 */
[----:B------:R-:W-:Y:S01]  /*5310*/  IMAD.MOV.U32 R95, RZ, RZ, R66 ;  /* 0x000000ffff5f7224 */ /* 0x000fe200078e0042 */
[----:B------:R-:W-:Y:S01]  /*5320*/  MOV R43, R86 ;  /* 0x00000056002b7202 */ /* 0x000fe20000000f00 */
[----:B------:R-:W-:Y:S01]  /*5330*/  IMAD.MOV.U32 R59, RZ, RZ, R71 ;  /* 0x000000ffff3b7224 */ /* 0x000fe200078e0047 */
[----:B------:R-:W-:Y:S01]  /*5340*/  FSETP.GEU.AND P4, PT, R239, 1.175494350822287508e-38, PT ;  /* 0x00800000ef00780b */ /* 0x000fe20003f8e000 */
[----:B------:R-:W-:Y:S01]  /*5350*/  IMAD.MOV.U32 R57, RZ, RZ, R74 ;  /* 0x000000ffff397224 */ /* 0x000fe200078e004a */
[----:B------:R-:W-:Y:S01]  /*5360*/  MOV R113, R93 ;  /* 0x0000005d00717202 */ /* 0x000fe20000000f00 */
[----:B------:R-:W-:Y:S01]  /*5370*/  IMAD.MOV.U32 R49, RZ, RZ, R79 ;  /* 0x000000ffff317224 */ /* 0x000fe200078e004f */
[----:B------:R-:W-:Y:S01]  /*5380*/  FSEL R35, RZ, -23, P2 ;  /* 0xc1b80000ff237808 */ /* 0x000fe20001000000 */
[----:B------:R-:W-:Y:S01]  /*5390*/  IMAD.MOV.U32 R19, RZ, RZ, R87 ;  /* 0x000000ffff137224 */ /* 0x000fe200078e0057 */
[----:B------:R-:W-:Y:S01]  /*53a0*/  FSETP.GT.AND P2, PT, |R238|, 8.50705917302346158658e+37, PT ;  /* 0x7e800000ee00780b */ /* 0x000fe20003f44200 */
[----:B------:R-:W-:Y:S01]  /*53b0*/  IMAD.MOV.U32 R93, RZ, RZ, R68 ;  /* 0x000000ffff5d7224 */ /* 0x000fe200078e0044 */
[----:B------:R-:W-:Y:S01]  /*53c0*/  FSEL R48, R48, R239, !P4 ;  /* 0x000000ef30307208 */ /* 0x000fe20006000000 */
[----:B------:R-:W-:Y:S01]  /*53d0*/  IMAD R68, R5, 0x4, R62 ;  /* 0x0000000405447824 */ /* 0x000fe200078e023e */
[----:B------:R-:W0:Y:S01]  /*53e0*/  MUFU.RCP R11, R240 ;  /* 0x000000f0000b7308 */ /* 0x000e220000001000 */
[----:B------:R-:W-:Y:S01]  /*53f0*/  LOP3.LUT R16, R8, 0xff800000, RZ, 0xc0, !PT ;  /* 0xff80000008107812 */ /* 0x000fe200078ec0ff */
        /* <DEDUP_REMOVED lines=17> */
[C---:B------:R-:W-:Y:S01]  /*5510*/  FSETP.GEU.AND P1, PT, |R238|.reuse, 1.175494350822287508e-38, PT ;  /* 0x00800000ee00780b */ /* 0x040fe20003f2e200 */
[----:B------:R-:W-:Y:S01]  /*5520*/  IMAD R74, R5, 0x4, R68 ;  /* 0x00000004054a7824 */ /* 0x000fe200078e0244 */
[----:B------:R-:W-:Y:S01]  /*5530*/  I2FP.F32.S32 R8, R16 ;  /* 0x0000001000087245 */ /* 0x000fe20000201400 */
[C---:B------:R-:W-:Y:S01]  /*5540*/  FMUL R31, R238.reuse, 8388608 ;  /* 0x4b000000ee1f7820 */ /* 0x040fe20000400000 */
[----:B------:R-:W-:Y:S01]  /*5550*/  FSETP.GEU.AND P3, PT, R238, 1.175494350822287508e-38, PT ;  /* 0x00800000ee00780b */ /* 0x000fe20003f6e000 */
[----:B------:R-:W-:Y:S01]  /*5560*/  @!P5 FMUL R239, R239, 16777216 ;  /* 0x4b800000efefd820 */ /* 0x000fe20000400000 */
[----:B------:R-:W-:Y:S01]  /*5570*/  LEA R66, R5, R74, 0x2 ;  /* 0x0000004a05427211 */ /* 0x000fe200078e10ff */
[----:B------:R-:W-:Y:S01]  /*5580*/  FFMA.FTZ R33, R8, 1.1920928955078125e-07, R33 ;  /* 0x3400000008217823 */ /* 0x000fe20000010021 */
[----:B------:R-:W-:Y:S01]  /*5590*/  FSEL R31, R31, R238, !P3 ;  /* 0x000000ee1f1f7208 */ /* 0x000fe20005800000 */
[----:B------:R-:W-:Y:S01]  /*55a0*/  IMAD.MOV.U32 R105, RZ, RZ, R89 ;  /* 0x000000ffff697224 */ /* 0x000fe200078e0059 */
[----:B------:R-:W1:Y:S01]  /*55b0*/  MUFU.RCP R8, R239 ;  /* 0x000000ef00087308 */ /* 0x000e620000001000 */
[----:B------:R-:W-:Y:S01]  /*55c0*/  @P2 FMUL R238, R238, 0.25 ;  /* 0x3e800000eeee2820 */ /* 0x000fe20000400000 */
[----:B------:R-:W-:Y:S01]  /*55d0*/  MOV R89, R72 ;  /* 0x0000004800597202 */ /* 0x000fe20000000f00 */
[----:B------:R-:W-:-:S02]  /*55e0*/  IMAD R72, R5, 0x4, R66 ;  /* 0x0000000405487824 */ /* 0x000fc400078e0242 */
[----:B0-----:R-:W-:Y:S01]  /*55f0*/  FMUL R23, R11, R12 ;  /* 0x0000000c0b177220 */ /* 0x001fe20000400000 */
[----:B------:R-:W-:Y:S01]  /*5600*/  @!P1 FMUL R238, R238, 16777216 ;  /* 0x4b800000eeee9820 */ /* 0x000fe20000400000 */
[----:B------:R-:W-:Y:S01]  /*5610*/  VIADD R9, R4, 0xc0cafb0d ;  /* 0xc0cafb0d04097836 */ /* 0x000fe20000000000 */
[----:B------:R-:W-:Y:S01]  /*5620*/  MOV R99, R64 ;  /* 0x0000004000637202 */ /* 0x000fe20000000f00 */
[----:B------:R-:W-:Y:S01]  /*5630*/  IMAD R70, R5, 0x4, R72 ;  /* 0x0000000405467824 */ /* 0x000fe200078e0248 */
[----:B------:R-:W0:Y:S01]  /*5640*/  MUFU.RCP R12, R238 ;  /* 0x000000ee000c7308 */ /* 0x000e220000001000 */
[----:B------:R-:W-:Y:S01]  /*5650*/  IMAD.MOV.U32 R115, RZ, RZ, R92 ;  /* 0x000000ffff737224 */ /* 0x000fe200078e005c */
[----:B------:R-:W-:Y:S01]  /*5660*/  LOP3.LUT R39, R9, 0xff800000, RZ, 0xc0, !PT ;  /* 0xff80000009277812 */ /* 0x000fe200078ec0ff */
[----:B------:R-:W-:Y:S01]  /*5670*/  VIADD R9, R31, 0xc0cafb0d ;  /* 0xc0cafb0d1f097836 */ /* 0x000fe20000000000 */
[----:B------:R-:W-:Y:S01]  /*5680*/  LEA R64, R5, R70, 0x2 ;  /* 0x0000004605407211 */ /* 0x000fe200078e10ff */
[----:B------:R-:W-:Y:S01]  /*5690*/  @!P5 FMUL R57, R57, 16777216 ;  /* 0x4b8000003939d820 */ /* 0x000fe20000400000 */
[----:B------:R-:W-:-:S02]  /*56a0*/  IMAD.MOV.U32 R63, RZ, RZ, R76 ;  /* 0x000000ffff3f7224 */ /* 0x000fc400078e004c */
[----:B------:R-:W-:Y:S01]  /*56b0*/  @!P5 FMUL R59, R59, 16777216 ;  /* 0x4b8000003b3bd820 */ /* 0x000fe20000400000 */
[----:B------:R-:W-:Y:S01]  /*56c0*/  LEA R76, R5, R64, 0x2 ;  /* 0x00000040054c7211 */ /* 0x000fe200078e10ff */
[----:B------:R-:W-:Y:S01]  /*56d0*/  @!P5 FMUL R78, R78, 16777216 ;  /* 0x4b8000004e4ed820 */ /* 0x000fe20000400000 */
[----:B------:R-:W-:Y:S01]  /*56e0*/  @!P5 FMUL R65, R65, 16777216 ;  /* 0x4b8000004141d820 */ /* 0x000fe20000400000 */
[----:B------:R-:W-:Y:S01]  /*56f0*/  @!P5 FMUL R67, R67, 16777216 ;  /* 0x4b8000004343d820 */ /* 0x000fe20000400000 */
[----:B------:R-:W-:Y:S01]  /*5700*/  FMUL R21, R11, R40 ;  /* 0x000000280b157220 */ /* 0x000fe20000400000 */
        /* <DEDUP_REMOVED lines=11> */
[C---:B-1----:R-:W-:Y:S01]  /*57c0*/  FMUL R94, R8.reuse, R57 ;  /* 0x00000039085e7220 */ /* 0x042fe20000400000 */
[----:B------:R-:W-:Y:S01]  /*57d0*/  @P2 FMUL R115, R115, 0.25 ;  /* 0x3e80000073732820 */ /* 0x000fe20000400000 */
[----:B------:R-:W-:Y:S01]  /*57e0*/  LOP3.LUT R40, R9, 0xff800000, RZ, 0xc0, !PT ;  /* 0xff80000009287812 */ /* 0x000fe200078ec0ff */
[C---:B------:R-:W-:Y:S01]  /*57f0*/  FMUL R57, R8.reuse, R59 ;  /* 0x0000003b08397220 */ /* 0x040fe20000400000 */
[----:B------:R-:W-:Y:S01]  /*5800*/  MOV R55, R80 ;  /* 0x0000005000377202 */ /* 0x000fe20000000f00 */
        /* <DEDUP_REMOVED lines=16> */
[----:B------:R-:W-:-:S02]  /*5910*/  IMAD R78, R5, 0x4, R76 ;  /* 0x00000004054e7824 */ /* 0x000fc400078e024c */
[C---:B------:R-:W-:Y:S01]  /*5920*/  FMUL R13, R11.reuse, R96 ;  /* 0x000000600b0d7220 */ /* 0x040fe20000400000 */
[----:B------:R-:W-:Y:S02]  /*5930*/  IMAD.MOV.U32 R37, RZ, RZ, R85 ;  /* 0x000000ffff257224 */ /* 0x000fe400078e0055 */
[C---:B------:R-:W-:Y:S01]  /*5940*/  FMUL R90, R11.reuse, R100 ;  /* 0x000000640b5a7220 */ /* 0x040fe20000400000 */
[----:B------:R-:W-:Y:S01]  /*5950*/  FMUL R75, R11, R20 ;  /* 0x000000140b4b7220 */ /* 0x000fe20000400000 */
[----:B------:R-:W-:Y:S01]  /*5960*/  FSEL R8, RZ, -23, P3 ;  /* 0xc1b80000ff087808 */ /* 0x000fe20001800000 */
[----:B------:R-:W-:Y:S01]  /*5970*/  @!P1 FMUL R115, R115, 16777216 ;  /* 0x4b80000073739820 */ /* 0x000fe20000400000 */
[----:B------:R-:W-:Y:S01]  /*5980*/  I2FP.F32.S32 R9, R40 ;  /* 0x0000002800097245 */ /* 0x000fe20000201400 */
        /* <DEDUP_REMOVED lines=9> */
[----:B------:R-:W-:Y:S01]  /*5a20*/  IADD3 R11, PT, PT, R48, -0x3f3504f3, RZ ;  /* 0xc0cafb0d300b7810 */ /* 0x000fe20007ffe0ff */
[----:B------:R-:W-:Y:S01]  /*5a30*/  IMAD R82, R5, 0x4, R78 ;  /* 0x0000000405527824 */ /* 0x000fe200078e024e */
[----:B------:R-:W-:Y:S01]  /*5a40*/  I2FP.F32.S32 R10, R39 ;  /* 0x00000027000a7245 */ /* 0x000fe20000201400 */
[----:B0-----:R-:W-:Y:S01]  /*5a50*/  FMUL R104, R12, R115 ;  /* 0x000000730c687220 */ /* 0x001fe20000400000 */
[----:B------:R-:W-:Y:S01]  /*5a60*/  FFMA.FTZ R115, R9, 1.1920928955078125e-07, R8 ;  /* 0x3400000009737823 */ /* 0x000fe20000010008 */
[----:B------:R-:W-:Y:S01]  /*5a70*/  LOP3.LUT R41, R11, 0xff800000, RZ, 0xc0, !PT ;  /* 0xff8000000b297812 */ /* 0x000fe200078ec0ff */
[----:B------:R-:W-:Y:S01]  /*5a80*/  IMAD.MOV.U32 R107, RZ, RZ, R88 ;  /* 0x000000ffff6b7224 */ /* 0x000fe200078e0058 */
[----:B------:R-:W-:Y:S01]  /*5a90*/  F2FP.F16.F32.PACK_AB R8, R80, R87 ;  /* 0x000000575008723e */ /* 0x000fe200000000ff */
[----:B------:R-:W-:-:S02]  /*5aa0*/  IMAD R80, R5, 0x4, R82 ;  /* 0x0000000405507824 */ /* 0x000fc400078e0252 */
[----:B------:R-:W-:Y:S01]  /*5ab0*/  FFMA.FTZ R35, R10, 1.1920928955078125e-07, R35 ;  /* 0x340000000a237823 */ /* 0x000fe20000010023 */
[----:B------:R-:W-:Y:S01]  /*5ac0*/  FSEL R10, RZ, -23, P4 ;  /* 0xc1b80000ff0a7808 */ /* 0x000fe20002000000 */
[----:B------:R-:W-:Y:S01]  /*5ad0*/  @P2 FMUL R37, R37, 0.25 ;  /* 0x3e80000025252820 */ /* 0x000fe20000400000 */
[----:B------:R-:W-:Y:S01]  /*5ae0*/  I2FP.F32.S32 R11, R41 ;  /* 0x00000029000b7245 */ /* 0x000fe20000201400 */
[----:B------:R-:W-:Y:S01]  /*5af0*/  @P2 FMUL R107, R107, 0.25 ;  /* 0x3e8000006b6b2820 */ /* 0x000fe20000400000 */
[----:B------:R-:W-:Y:S01]  /*5b00*/  F2FP.F16.F32.PACK_AB R25, R25, R84 ;  /* 0x000000541919723e */ /* 0x000fe200000000ff */
[----:B------:R-:W-:Y:S01]  /*5b10*/  IMAD.SHL.U32 R7, R7, 0x4, RZ ;  /* 0x0000000407077824 */ /* 0x000fe200078e00ff */
[----:B------:R-:W-:Y:S01]  /*5b20*/  LEA R84, R5, R80, 0x2 ;  /* 0x0000005005547211 */ /* 0x000fe200078e10ff */
[----:B------:R-:W-:Y:S01]  /*5b30*/  FFMA.FTZ R117, R11, 1.1920928955078125e-07, R10 ;  /* 0x340000000b757823 */ /* 0x000fe2000001000a */
[----:B------:R-:W-:Y:S01]  /*5b40*/  F2FP.F16.F32.PACK_AB R10, R71, R86 ;  /* 0x00000056470a723e */ /* 0x000fe200000000ff */
[----:B------:R-:W-:Y:S01]  /*5b50*/  @P2 FMUL R69, R69, 0.25 ;  /* 0x3e80000045452820 */ /* 0x000fe20000400000 */
[----:B------:R-:W-:Y:S01]  /*5b60*/  F2FP.F16.F32.PACK_AB R11, R13, R90 ;  /* 0x0000005a0d0b723e */ /* 0x000fe200000000ff */
[----:B------:R-:W-:Y:S01]  /*5b70*/  IMAD R86, R5, 0x4, R84 ;  /* 0x0000000405567824 */ /* 0x000fe200078e0254 */
[----:B------:R-:W-:Y:S01]  /*5b80*/  F2FP.F16.F32.PACK_AB R23, R23, R96 ;  /* 0x000000601717723e */ /* 0x000fe200000000ff */
[----:B------:R-:W-:Y:S01]  /*5b90*/  @!P1 FMUL R37, R37, 16777216 ;  /* 0x4b80000025259820 */ /* 0x000fe20000400000 */
[----:B------:R-:W-:Y:S01]  /*5ba0*/  F2FP.F16.F32.PACK_AB R21, R21, R100 ;  /* 0x000000641515723e */ /* 0x000fe200000000ff */
[----:B------:R-:W-:Y:S01]  /*5bb0*/  @P2 FMUL R105, R105, 0.25 ;  /* 0x3e80000069692820 */ /* 0x000fe20000400000 */
[----:B------:R-:W-:Y:S01]  /*5bc0*/  LEA R90, R5, R86, 0x2 ;  /* 0x00000056055a7211 */ /* 0x000fe200078e10ff */
[----:B------:R-:W-:Y:S01]  /*5bd0*/  @P2 FMUL R113, R113, 0.25 ;  /* 0x3e80000071712820 */ /* 0x000fe20000400000 */
[----:B------:R-:W-:Y:S01]  /*5be0*/  @!P1 FMUL R107, R107, 16777216 ;  /* 0x4b8000006b6b9820 */ /* 0x000fe20000400000 */
[----:B------:R-:W-:Y:S01]  /*5bf0*/  @P2 FMUL R47, R47, 0.25 ;  /* 0x3e8000002f2f2820 */ /* 0x000fe20000400000 */
[----:B------:R-:W-:Y:S01]  /*5c00*/  @P2 FMUL R53, R53, 0.25 ;  /* 0x3e80000035352820 */ /* 0x000fe20000400000 */
[----:B------:R-:W-:-:S02]  /*5c10*/  IMAD R96, R5, 0x4, R90 ;  /* 0x0000000405607824 */ /* 0x000fc400078e025a */
[----:B------:R-:W-:Y:S01]  /*5c20*/  @P2 FMUL R61, R61, 0.25 ;  /* 0x3e8000003d3d2820 */ /* 0x000fe20000400000 */
[----:B------:R-:W-:Y:S01]  /*5c30*/  @!P1 FMUL R69, R69, 16777216 ;  /* 0x4b80000045459820 */ /* 0x000fe20000400000 */
[C---:B------:R-:W-:Y:S01]  /*5c40*/  FMUL R44, R12.reuse, R37 ;  /* 0x000000250c2c7220 */ /* 0x040fe20000400000 */
[----:B------:R-:W-:Y:S01]  /*5c50*/  IMAD R100, R5, 0x4, R96 ;  /* 0x0000000405647824 */ /* 0x000fe200078e0260 */
[----:B------:R-:W-:Y:S01]  /*5c60*/  LOP3.LUT R7, R7, 0x70, RZ, 0xc0, !PT ;  /* 0x0000007007077812 */ /* 0x000fe200078ec0ff */
[----:B------:R-:W-:Y:S01]  /*5c70*/  @P2 FMUL R91, R91, 0.25 ;  /* 0x3e8000005b5b2820 */ /* 0x000fe20000400000 */
[----:B------:R-:W-:Y:S01]  /*5c80*/  F2FP.F16.F32.PACK_AB R27, R27, R14 ;  /* 0x0000000e1b1b723e */ /* 0x000fe200000000ff */
[----:B------:R-:W-:Y:S01]  /*5c90*/  @P2 FMUL R97, R97, 0.25 ;  /* 0x3e80000061612820 */ /* 0x000fe20000400000 */
[----:B------:R-:W-:Y:S01]  /*5ca0*/  @!P1 FMUL R105, R105, 16777216 ;  /* 0x4b80000069699820 */ /* 0x000fe20000400000 */
[----:B------:R-:W-:Y:S01]  /*5cb0*/  @!P1 FMUL R113, R113, 16777216 ;  /* 0x4b80000071719820 */ /* 0x000fe20000400000 */
[C---:B------:R-:W-:Y:S01]  /*5cc0*/  FMUL R37, R12.reuse, R107 ;  /* 0x0000006b0c257220 */ /* 0x040fe20000400000 */
[----:B------:R-:W-:Y:S01]  /*5cd0*/  F2FP.F16.F32.PACK_AB R14, R17, R102 ;  /* 0x00000066110e723e */ /* 0x000fe200000000ff */
[----:B------:R-:W-:Y:S01]  /*5ce0*/  @!P1 FMUL R47, R47, 16777216 ;  /* 0x4b8000002f2f9820 */ /* 0x000fe20000400000 */
[----:B------:R-:W-:Y:S01]  /*5cf0*/  LEA R102, R5, R100, 0x2 ;  /* 0x0000006405667211 */ /* 0x000fe200078e10ff */
[----:B------:R-:W-:Y:S01]  /*5d00*/  @!P1 FMUL R53, R53, 16777216 ;  /* 0x4b80000035359820 */ /* 0x000fe20000400000 */
[----:B------:R-:W-:Y:S01]  /*5d10*/  @!P1 FMUL R61, R61, 16777216 ;  /* 0x4b8000003d3d9820 */ /* 0x000fe20000400000 */
[----:B------:R-:W-:Y:S01]  /*5d20*/  FMUL R98, R12, R69 ;  /* 0x000000450c627220 */ /* 0x000fe20000400000 */
[----:B------:R-:W-:Y:S01]  /*5d30*/  F2FP.F16.F32.PACK_AB R20, R20, R85 ;  /* 0x000000551414723e */ /* 0x000fe200000000ff */
[----:B------:R-:W-:Y:S01]  /*5d40*/  @P2 FMUL R63, R63, 0.25 ;  /* 0x3e8000003f3f2820 */ /* 0x000fe20000400000 */
[----:B------:R-:W-:Y:S01]  /*5d50*/  F2FP.F16.F32.PACK_AB R22, R22, R75 ;  /* 0x0000004b1616723e */ /* 0x000fe200000000ff */
[----:B------:R-:W-:Y:S01]  /*5d60*/  @!P1 FMUL R91, R91, 16777216 ;  /* 0x4b8000005b5b9820 */ /* 0x000fe20000400000 */
[----:B------:R-:W-:Y:S01]  /*5d70*/  LOP3.LUT R128, R128, R7, RZ, 0x3c, !PT ;  /* 0x0000000780807212 */ /* 0x000fe200078e3cff */
[----:B------:R-:W-:Y:S01]  /*5d80*/  BAR.SYNC.DEFER_BLOCKING 0x0 ;  /* 0x0000000000007b1d */ /* 0x000fe20000010000 */
[----:B------:R-:W-:Y:S01]  /*5d90*/  @!P1 FMUL R97, R97, 16777216 ;  /* 0x4b80000061619820 */ /* 0x000fe20000400000 */
[C---:B------:R-:W-:Y:S01]  /*5da0*/  FMUL R69, R12.reuse, R105 ;  /* 0x000000690c457220 */ /* 0x040fe20000400000 */
[----:B------:R-:W-:Y:S01]  /*5db0*/  FMUL R106, R12, R113 ;  /* 0x000000710c6a7220 */ /* 0x000fe20000400000 */
[----:B------:R-:W-:-:S02]  /*5dc0*/  IMAD.IADD R17, R29, 0x1, -R16 ;  /* 0x000000011d117824 */ /* 0x000fc400078e0a10 */
[----:B------:R-:W-:Y:S01]  /*5dd0*/  @P2 FMUL R93, R93, 0.25 ;  /* 0x3e8000005d5d2820 */ /* 0x000fe20000400000 */
[----:B------:R-:W-:Y:S01]  /*5de0*/  @P2 FMUL R99, R99, 0.25 ;  /* 0x3e80000063632820 */ /* 0x000fe20000400000 */
[C---:B------:R-:W-:Y:S01]  /*5df0*/  FMUL R19, R12.reuse, R47 ;  /* 0x0000002f0c137220 */ /* 0x040fe20000400000 */
[----:B------:R-:W-:Y:S01]  /*5e00*/  F2FP.F16.F32.PACK_AB R16, R37, R104 ;  /* 0x000000682510723e */ /* 0x000fe200000000ff */
[C---:B------:R-:W-:Y:S01]  /*5e10*/  FMUL R47, R12.reuse, R53 ;  /* 0x000000350c2f7220 */ /* 0x040fe20000400000 */
[----:B------:R-:W-:Y:S02]  /*5e20*/  IMAD R104, R5, 0x4, R102 ;  /* 0x0000000405687824 */ /* 0x000fe400078e0266 */
[C---:B------:R-:W-:Y:S01]  /*5e30*/  FMUL R53, R12.reuse, R61 ;  /* 0x0000003d0c357220 */ /* 0x040fe20000400000 */
[----:B------:R-:W-:Y:S01]  /*5e40*/  @!P1 FMUL R63, R63, 16777216 ;  /* 0x4b8000003f3f9820 */ /* 0x000fe20000400000 */
[C---:B------:R-:W-:Y:S01]  /*5e50*/  FMUL R61, R12.reuse, R91 ;  /* 0x0000005b0c3d7220 */ /* 0x040fe20000400000 */
[C---:B------:R-:W-:Y:S01]  /*5e60*/  FMUL R108, R12.reuse, R97 ;  /* 0x000000610c6c7220 */ /* 0x040fe20000400000 */
[----:B------:R-:W-:Y:S01]  /*5e70*/  @!P1 FMUL R93, R93, 16777216 ;  /* 0x4b8000005d5d9820 */ /* 0x000fe20000400000 */
[----:B------:R-:W-:Y:S01]  /*5e80*/  @!P1 FMUL R99, R99, 16777216 ;  /* 0x4b80000063639820 */ /* 0x000fe20000400000 */
[C---:B------:R-:W-:Y:S01]  /*5e90*/  FMUL R18, R12.reuse, R63 ;  /* 0x0000003f0c127220 */ /* 0x040fe20000400000 */
[----:B------:R-:W-:Y:S01]  /*5ea0*/  FADD R37, R17, -1 ;  /* 0xbf80000011257421 */ /* 0x000fe20000000000 */
[C---:B------:R-:W-:Y:S01]  /*5eb0*/  FMUL R63, R12.reuse, R93 ;  /* 0x0000005d0c3f7220 */ /* 0x040fe20000400000 */
[----:B------:R-:W-:Y:S01]  /*5ec0*/  FMUL R110, R12, R99 ;  /* 0x000000630c6e7220 */ /* 0x000fe20000400000 */
[----:B------:R-:W-:Y:S01]  /*5ed0*/  @P2 FMUL R55, R55, 0.25 ;  /* 0x3e80000037372820 */ /* 0x000fe20000400000 */
[----:B------:R-:W-:Y:S01]  /*5ee0*/  @P2 FMUL R89, R89, 0.25 ;  /* 0x3e80000059592820 */ /* 0x000fe20000400000 */
[----:B------:R-:W-:Y:S01]  /*5ef0*/  F2FP.F16.F32.PACK_AB R15, R15, R112 ;  /* 0x000000700f0f723e */ /* 0x000fe200000000ff */
[----:B------:R0:W-:Y:S01]  /*5f00*/  STS.128 [R128+UR6+0x200], R20 ;  /* 0x0002001480007988 */ /* 0x0001e20008000c06 */
[----:B------:R-:W-:Y:S01]  /*5f10*/  F2FP.F16.F32.PACK_AB R17, R63, R110 ;  /* 0x0000006e3f11723e */ /* 0x000fe200000000ff */
[----:B------:R-:W-:Y:S01]  /*5f20*/  @!P1 FMUL R55, R55, 16777216 ;  /* 0x4b80000037379820 */ /* 0x000fe20000400000 */
[----:B------:R-:W-:Y:S01]  /*5f30*/  @!P1 FMUL R89, R89, 16777216 ;  /* 0x4b80000059599820 */ /* 0x000fe20000400000 */
[----:B------:R-:W-:Y:S01]  /*5f40*/  F2FP.F16.F32.PACK_AB R24, R24, R83 ;  /* 0x000000531818723e */ /* 0x000fe200000000ff */
[----:B------:R-:W-:Y:S01]  /*5f50*/  IMAD.IADD R39, R4, 0x1, -R39 ;  /* 0x0000000104277824 */ /* 0x000fe200078e0a27 */
[----:B------:R-:W-:Y:S01]  /*5f60*/  F2FP.F16.F32.PACK_AB R26, R26, R73 ;  /* 0x000000491a1a723e */ /* 0x000fe200000000ff */
[C---:B------:R-:W-:Y:S01]  /*5f70*/  FMUL R88, R12.reuse, R55 ;  /* 0x000000370c587220 */ /* 0x040fe20000400000 */
[----:B------:R-:W-:Y:S01]  /*5f80*/  F2FP.F16.F32.PACK_AB R13, R77, R116 ;  /* 0x000000744d0d723e */ /* 0x000fe200000000ff */
[----:B------:R-:W-:Y:S01]  /*5f90*/  FMUL R55, R12, R89 ;  /* 0x000000590c377220 */ /* 0x000fe20000400000 */
[----:B------:R-:W-:Y:S01]  /*5fa0*/  F2FP.F16.F32.PACK_AB R9, R79, R124 ;  /* 0x0000007c4f09723e */ /* 0x000fe200000000ff */
[----:B------:R1:W-:Y:S01]  /*5fb0*/  STS.128 [R128+UR6+0x80], R24 ;  /* 0x0000801880007988 */ /* 0x0003e20008000c06 */
[----:B------:R-:W-:Y:S01]  /*5fc0*/  F2FP.F16.F32.PACK_AB R12, R81, R126 ;  /* 0x0000007e510c723e */ /* 0x000fe200000000ff */
[----:B------:R-:W-:Y:S01]  /*5fd0*/  FADD R39, R39, -1 ;  /* 0xbf80000027277421 */ /* 0x000fe20000000000 */
[----:B------:R-:W-:Y:S01]  /*5fe0*/  MOV R126, 0x3dc6b27f ;  /* 0x3dc6b27f007e7802 */ /* 0x000fe20000000f00 */
[----:B------:R2:W-:Y:S01]  /*5ff0*/  STS.128 [R128+UR6], R8 ;  /* 0x0000000880007988 */ /* 0x0005e20008000c06 */
[----:B0-----:R-:W-:Y:S01]  /*6000*/  F2FP.F16.F32.PACK_AB R20, R69, R106 ;  /* 0x0000006a4514723e */ /* 0x001fe200000000ff */
[----:B------:R-:W-:Y:S01]  /*6010*/  IMAD R106, R5, 0x4, R104 ;  /* 0x00000004056a7824 */ /* 0x000fe200078e0268 */
[----:B------:R-:W-:Y:S01]  /*6020*/  F2FP.F16.F32.PACK_AB R21, R61, R108 ;  /* 0x0000006c3d15723e */ /* 0x000fe200000000ff */
[----:B------:R0:W-:Y:S01]  /*6030*/  STS.128 [R128+UR6+0x280], R12 ;  /* 0x0002800c80007988 */ /* 0x0001e20008000c06 */
[----:B------:R-:W-:Y:S01]  /*6040*/  F2FP.F16.F32.PACK_AB R18, R18, R55 ;  /* 0x000000371212723e */ /* 0x000fe200000000ff */
[----:B------:R-:W-:Y:S01]  /*6050*/  IMAD R108, R5, 0x4, R106 ;  /* 0x00000004056c7824 */ /* 0x000fe200078e026a */
[----:B------:R-:W-:Y:S01]  /*6060*/  F2FP.F16.F32.PACK_AB R19, R19, R88 ;  /* 0x000000581313723e */ /* 0x000fe200000000ff */
[----:B------:R-:W-:Y:S01]  /*6070*/  IMAD.IADD R40, R31, 0x1, -R40 ;  /* 0x000000011f287824 */ /* 0x000fe200078e0a28 */
[----:B------:R-:W-:Y:S01]  /*6080*/  F2FP.F16.F32.PACK_AB R22, R53, R98 ;  /* 0x000000623516723e */ /* 0x000fe200000000ff */
[----:B------:R-:W3:Y:S01]  /*6090*/  LDCU.64 UR4, c[0x0][0x3e0] ;  /* 0x00007c00ff0477ac */ /* 0x000ee20008000a00 */
[----:B------:R-:W-:Y:S01]  /*60a0*/  LEA R110, R5, R108, 0x2 ;  /* 0x0000006c056e7211 */ /* 0x000fe200078e10ff */
[----:B------:R4:W-:Y:S01]  /*60b0*/  STS.128 [R128+UR6+0x100], R16 ;  /* 0x0001001080007988 */ /* 0x0009e20008000c06 */
[----:B-1----:R-:W-:Y:S01]  /*60c0*/  F2FP.F16.F32.PACK_AB R24, R67, R122 ;  /* 0x0000007a4318723e */ /* 0x002fe200000000ff */
[----:B------:R-:W-:Y:S01]  /*60d0*/  FADD R40, R40, -1 ;  /* 0xbf80000028287421 */ /* 0x000fe20000000000 */
[----:B------:R-:W-:Y:S01]  /*60e0*/  F2FP.F16.F32.PACK_AB R23, R44, R47 ;  /* 0x0000002f2c17723e */ /* 0x000fe200000000ff */
[----:B------:R-:W-:-:S02]  /*60f0*/  IMAD R112, R5, 0x4, R110 ;  /* 0x0000000405707824 */ /* 0x000fc400078e026e */
[----:B--2---:R-:W-:Y:S01]  /*6100*/  FFMA.FTZ R8, R37, R126, -0.16845393180847167969 ;  /* 0xbe2c7f3025087423 */ /* 0x004fe2000001007e */
[----:B------:R-:W-:Y:S01]  /*6110*/  F2FP.F16.F32.PACK_AB R25, R59, R118 ;  /* 0x000000763b19723e */ /* 0x000fe200000000ff */
[----:B------:R-:W-:Y:S02]  /*6120*/  IMAD R116, R5, 0x4, R112 ;  /* 0x0000000405747824 */ /* 0x000fe400078e0270 */
[----:B------:R-:W-:Y:S01]  /*6130*/  FFMA.FTZ R8, R37, R8, 0.1716887056827545166 ;  /* 0x3e2fcf2a25087423 */ /* 0x000fe20000010008 */
[----:B------:R1:W-:Y:S01]  /*6140*/  STS.128 [R128+UR6+0x300], R20 ;  /* 0x0003001480007988 */ /* 0x0003e20008000c06 */
[----:B------:R-:W-:Y:S01]  /*6150*/  F2FP.F16.F32.PACK_AB R26, R51, R94 ;  /* 0x0000005e331a723e */ /* 0x000fe200000000ff */
[----:B0-----:R-:W-:Y:S01]  /*6160*/  FFMA.FTZ R14, R39, R126, -0.16845393180847167969 ;  /* 0xbe2c7f30270e7423 */ /* 0x001fe2000001007e */
[----:B------:R-:W-:Y:S01]  /*6170*/  LEA R122, R5, R116, 0x2 ;  /* 0x00000074057a7211 */ /* 0x000fe200078e10ff */
[----:B------:R-:W-:Y:S01]  /*6180*/  FFMA.FTZ R8, R37, R8, -0.17900948226451873779 ;  /* 0xbe374e4325087423 */ /* 0x000fe20000010008 */
[----:B------:R-:W-:Y:S01]  /*6190*/  F2FP.F16.F32.PACK_AB R27, R43, R46 ;  /* 0x0000002e2b1b723e */ /* 0x000fe200000000ff */
[----:B------:R-:W-:Y:S01]  /*61a0*/  FFMA.FTZ R14, R39, R14, 0.1716887056827545166 ;  /* 0x3e2fcf2a270e7423 */ /* 0x000fe2000001000e */
[----:B------:R-:W-:Y:S01]  /*61b0*/  F2FP.F16.F32.PACK_AB R9, R57, R114 ;  /* 0x000000723909723e */ /* 0x000fe200000000ff */
[----:B------:R-:W-:-:S02]  /*61c0*/  IMAD R124, R5, 0x4, R122 ;  /* 0x00000004057c7824 */ /* 0x000fc400078e027a */
[----:B------:R-:W-:Y:S01]  /*61d0*/  FFMA.FTZ R8, R37, R8, 0.20512372255325317383 ;  /* 0x3e520bf425087423 */ /* 0x000fe20000010008 */
[----:B------:R-:W-:Y:S01]  /*61e0*/  F2FP.F16.F32.PACK_AB R11, R42, R45 ;  /* 0x0000002d2a0b723e */ /* 0x000fe200000000ff */
[----:B------:R0:W-:Y:S01]  /*61f0*/  STS.128 [R128+UR6+0x180], R24 ;  /* 0x0001801880007988 */ /* 0x0001e20008000c06 */
[----:B----4-:R-:W-:Y:S02]  /*6200*/  IMAD R16, R5, 0x4, R124 ;  /* 0x0000000405107824 */ /* 0x010fe400078e027c */
[----:B------:R-:W-:Y:S01]  /*6210*/  FFMA.FTZ R10, R37, R8, -0.24046532809734344482 ;  /* 0xbe763c8b250a7423 */ /* 0x000fe20000010008 */
[----:B------:R-:W-:Y:S01]  /*6220*/  F2FP.F16.F32.PACK_AB R8, R65, R120 ;  /* 0x000000784108723e */ /* 0x000fe200000000ff */
[----:B------:R-:W-:Y:S01]  /*6230*/  FFMA.FTZ R14, R39, R14, -0.17900948226451873779 ;  /* 0xbe374e43270e7423 */ /* 0x000fe2000001000e */
[----:B------:R-:W-:Y:S01]  /*6240*/  IADD3 R41, PT, PT, R48, -R41, RZ ;  /* 0x8000002930297210 */ /* 0x000fe20007ffe0ff */
[----:B------:R-:W-:Y:S01]  /*6250*/  FFMA.FTZ R10, R37, R10, 0.28857114911079406738 ;  /* 0x3e93bf99250a7423 */ /* 0x000fe2000001000a */
[----:B------:R-:W-:Y:S01]  /*6260*/  LEA R18, R5, R16, 0x2 ;  /* 0x0000001005127211 */ /* 0x000fe200078e10ff */
[----:B------:R-:W-:Y:S01]  /*6270*/  FFMA.FTZ R14, R39, R14, 0.20512372255325317383 ;  /* 0x3e520bf4270e7423 */ /* 0x000fe2000001000e */
[----:B------:R-:W-:Y:S01]  /*6280*/  ISETP.GE.U32.AND P6, PT, R4, 0x7f800000, PT ;  /* 0x7f8000000400780c */ /* 0x000fe20003fc6070 */
[----:B------:R-:W-:Y:S01]  /*6290*/  FFMA.FTZ R10, R37, R10, -0.36067417263984680176 ;  /* 0xbeb8aa49250a7423 */ /* 0x000fe2000001000a */
[----:B------:R-:W-:Y:S01]  /*62a0*/  FADD R41, R41, -1 ;  /* 0xbf80000029297421 */ /* 0x000fe20000000000 */
[----:B-1----:R-:W-:-:S02]  /*62b0*/  IMAD R20, R5, 0x4, R18 ;  /* 0x0000000405147824 */ /* 0x002fc400078e0212 */
[----:B------:R-:W-:Y:S01]  /*62c0*/  FFMA.FTZ R14, R39, R14, -0.24046532809734344482 ;  /* 0xbe763c8b270e7423 */ /* 0x000fe2000001000e */
[----:B------:R-:W-:Y:S01]  /*62d0*/  FFMA.FTZ R12, R37, R10, 0.48089820146560668945 ;  /* 0x3ef6384a250c7423 */ /* 0x000fe2000001000a */
[----:B------:R-:W-:Y:S01]  /*62e0*/  F2FP.F16.F32.PACK_AB R10, R49, R92 ;  /* 0x0000005c310a723e */ /* 0x000fe200000000ff */
[----:B---3--:R-:W-:Y:S01]  /*62f0*/  UIMAD UR4, UR7, UR4, URZ ;  /* 0x00000004070472a4 */ /* 0x008fe2000f8e02ff */
[----:B------:R-:W-:Y:S01]  /*6300*/  LEA R22, R5, R20, 0x2 ;  /* 0x0000001405167211 */ /* 0x000fe200078e10ff */
[----:B------:R-:W-:Y:S01]  /*6310*/  FFMA.FTZ R14, R39, R14, 0.28857114911079406738 ;  /* 0x3e93bf99270e7423 */ /* 0x000fe2000001000e */
[----:B------:R-:W-:Y:S01]  /*6320*/  ISETP.GE.U32.AND P4, PT, R31, 0x7f800000, PT ;  /* 0x7f8000001f00780c */ /* 0x000fe20003f86070 */
[----:B------:R1:W-:Y:S01]  /*6330*/  STS.128 [R128+UR6+0x380], R8 ;  /* 0x0003800880007988 */ /* 0x0003e20008000c06 */
[----:B------:R-:W-:Y:S01]  /*6340*/  ISETP.GE.U32.AND P5, PT, R48, 0x7f800000, PT ;  /* 0x7f8000003000780c */ /* 0x000fe20003fa6070 */
[----:B------:R-:W-:Y:S02]  /*6350*/  IMAD R132, R5, 0x4, R22 ;  /* 0x0000000405847824 */ /* 0x000fe400078e0216 */
[----:B------:R-:W-:Y:S01]  /*6360*/  FFMA.FTZ R14, R39, R14, -0.36067417263984680176 ;  /* 0xbeb8aa49270e7423 */ /* 0x000fe2000001000e */
[----:B------:R-:W-:Y:S01]  /*6370*/  FSETP.NEU.AND P2, PT, R4, RZ, PT ;  /* 0x000000ff0400720b */ /* 0x000fe20003f4d000 */
[----:B------:R-:W-:Y:S01]  /*6380*/  USHF.L.U32 UR8, UR4, 0x1, URZ ;  /* 0x0000000104087899 */ /* 0x000fe200080006ff */
[----:B0-----:R-:W-:-:S02]  /*6390*/  IMAD R24, R5, 0x4, R132 ;  /* 0x0000000405187824 */ /* 0x001fc400078e0284 */
[----:B------:R-:W-:Y:S01]  /*63a0*/  FFMA.FTZ R14, R39, R14, 0.48089820146560668945 ;  /* 0x3ef6384a270e7423 */ /* 0x000fe2000001000e */
[----:B------:R-:W-:Y:S01]  /*63b0*/  FFMA.FTZ R12, R37, R12, -0.72134751081466674805 ;  /* 0xbf38aa3b250c7423 */ /* 0x000fe2000001000c */
[----:B------:R-:W-:Y:S02]  /*63c0*/  ISETP.GE.U32.AND P1, PT, R29, 0x7f800000, PT ;  /* 0x7f8000001d00780c */ /* 0x000fe40003f26070 */
[----:B------:R-:W-:Y:S01]  /*63d0*/  FFMA.FTZ R14, R39, R14, -0.72134751081466674805 ;  /* 0xbf38aa3b270e7423 */ /* 0x000fe2000001000e */
[----:B------:R-:W-:Y:S01]  /*63e0*/  FMUL R12, R37, R12 ;  /* 0x0000000c250c7220 */ /* 0x000fe20000400000 */
[----:B------:R-:W-:Y:S02]  /*63f0*/  LOP3.LUT R161, R2, 0x40, RZ, 0x3c, !PT ;  /* 0x0000004002a17812 */ /* 0x000fe400078e3cff */
[----:B------:R-:W-:Y:S01]  /*6400*/  FMUL R14, R39, R14 ;  /* 0x0000000e270e7220 */ /* 0x000fe20000400000 */
[----:B-1----:R-:W-:Y:S02]  /*6410*/  IMAD R10, R5, 0x4, R24 ;  /* 0x00000004050a7824 */ /* 0x002fe400078e0218 */
[CC--:B------:R-:W-:Y:S01]  /*6420*/  FFMA.FTZ R9, R40.reuse, R126.reuse, -0.16845393180847167969 ;  /* 0xbe2c7f3028097423 */ /* 0x0c0fe2000001007e */
[----:B------:R-:W-:Y:S01]  /*6430*/  FFMA.FTZ R8, R41, R126, -0.16845393180847167969 ;  /* 0xbe2c7f3029087423 */ /* 0x000fe2000001007e */
[----:B------:R-:W-:Y:S01]  /*6440*/  FMUL R14, R39, R14 ;  /* 0x0000000e270e7220 */ /* 0x000fe20000400000 */
[----:B------:R-:W-:Y:S01]  /*6450*/  @P5 MOV R11, 0x7f800000 ;  /* 0x7f800000000b5802 */ /* 0x000fe20000000f00 */
[C---:B------:R-:W-:Y:S01]  /*6460*/  FFMA.FTZ R9, R40.reuse, R9, 0.1716887056827545166 ;  /* 0x3e2fcf2a28097423 */ /* 0x040fe20000010009 */
[----:B------:R-:W-:Y:S01]  /*6470*/  LEA R26, R5, R10, 0x2 ;  /* 0x0000000a051a7211 */ /* 0x000fe200078e10ff */
[----:B------:R-:W-:Y:S01]  /*6480*/  FFMA.FTZ R8, R41, R8, 0.1716887056827545166 ;  /* 0x3e2fcf2a29087423 */ /* 0x000fe20000010008 */
[----:B------:R-:W-:Y:S01]  /*6490*/  FFMA.FTZ R14, R39, 1.4426950216293334961, R14 ;  /* 0x3fb8aa3b270e7823 */ /* 0x000fe2000001000e */
[----:B------:R-:W-:Y:S01]  /*64a0*/  FFMA.FTZ R9, R40, R9, -0.17900948226451873779 ;  /* 0xbe374e4328097423 */ /* 0x000fe20000010009 */
[----:B------:R-:W-:Y:S01]  /*64b0*/  FMUL R12, R37, R12 ;  /* 0x0000000c250c7220 */ /* 0x000fe20000400000 */
[----:B------:R-:W-:-:S02]  /*64c0*/  IMAD R140, R5, 0x4, R26 ;  /* 0x00000004058c7824 */ /* 0x000fc400078e021a */
[----:B------:R-:W-:Y:S01]  /*64d0*/  FFMA.FTZ R8, R41, R8, -0.17900948226451873779 ;  /* 0xbe374e4329087423 */ /* 0x000fe20000010008 */
[C---:B------:R-:W-:Y:S01]  /*64e0*/  FFMA.FTZ R9, R40.reuse, R9, 0.20512372255325317383 ;  /* 0x3e520bf428097423 */ /* 0x040fe20000010009 */
[----:B------:R-:W-:Y:S01]  /*64f0*/  FADD R114, R35, R14 ;  /* 0x0000000e23727221 */ /* 0x000fe20000000000 */
[----:B------:R-:W-:Y:S02]  /*6500*/  IMAD R142, R5, 0x4, R140 ;  /* 0x00000004058e7824 */ /* 0x000fe400078e028c */
[----:B------:R-:W-:Y:S01]  /*6510*/  FFMA.FTZ R8, R41, R8, 0.20512372255325317383 ;  /* 0x3e520bf429087423 */ /* 0x000fe20000010008 */
[C---:B------:R-:W-:Y:S01]  /*6520*/  FFMA.FTZ R9, R40.reuse, R9, -0.24046532809734344482 ;  /* 0xbe763c8b28097423 */ /* 0x040fe20000010009 */
[----:B------:R-:W0:Y:S01]  /*6530*/  LDC.64 R14, c[0x0][0x398] ;  /* 0x0000e600ff0e7b82 */ /* 0x000e220000000a00 */
[----:B------:R-:W-:Y:S01]  /*6540*/  FFMA.FTZ R12, R37, 1.4426950216293334961, R12 ;  /* 0x3fb8aa3b250c7823 */ /* 0x000fe2000001000c */
[----:B------:R-:W-:Y:S01]  /*6550*/  LEA R144, R5, R142, 0x2 ;  /* 0x0000008e05907211 */ /* 0x000fe200078e10ff */
[----:B------:R-:W-:Y:S01]  /*6560*/  FFMA.FTZ R9, R40, R9, 0.28857114911079406738 ;  /* 0x3e93bf9928097423 */ /* 0x000fe20000010009 */
[----:B------:R-:W-:Y:S01]  /*6570*/  FFMA.FTZ R8, R41, R8, -0.24046532809734344482 ;  /* 0xbe763c8b29087423 */ /* 0x000fe20000010008 */
[----:B------:R-:W-:Y:S01]  /*6580*/  FADD R49, R33, R12 ;  /* 0x0000000c21317221 */ /* 0x000fe20000000000 */
[----:B------:R-:W-:-:S02]  /*6590*/  @P1 IMAD.MOV.U32 R12, RZ, RZ, 0x7f800000 ;  /* 0x7f800000ff0c1424 */ /* 0x000fc400078e00ff */
[C---:B------:R-:W-:Y:S01]  /*65a0*/  FFMA.FTZ R9, R40.reuse, R9, -0.36067417263984680176 ;  /* 0xbeb8aa4928097423 */ /* 0x040fe20000010009 */
[----:B------:R-:W-:Y:S02]  /*65b0*/  IMAD R146, R5, 0x4, R144 ;  /* 0x0000000405927824 */ /* 0x000fe400078e0290 */
[----:B------:R-:W-:Y:S01]  /*65c0*/  FFMA.FTZ R8, R41, R8, 0.28857114911079406738 ;  /* 0x3e93bf9929087423 */ /* 0x000fe20000010008 */
[----:B------:R-:W-:Y:S01]  /*65d0*/  @P1 FFMA.FTZ R49, R29, R12, +INF ;  /* 0x7f8000001d311423 */ /* 0x000fe2000001000c */
[C---:B------:R-:W-:Y:S01]  /*65e0*/  FFMA.FTZ R9, R40.reuse, R9, 0.48089820146560668945 ;  /* 0x3ef6384a28097423 */ /* 0x040fe20000010009 */
[----:B------:R-:W-:Y:S02]  /*65f0*/  IMAD R148, R5, 0x4, R146 ;  /* 0x0000000405947824 */ /* 0x000fe400078e0292 */
[----:B------:R-:W-:Y:S01]  /*6600*/  FFMA.FTZ R8, R41, R8, -0.36067417263984680176 ;  /* 0xbeb8aa4929087423 */ /* 0x000fe20000010008 */
[----:B------:R-:W-:Y:S01]  /*6610*/  BAR.SYNC.DEFER_BLOCKING 0x0 ;  /* 0x0000000000007b1d */ /* 0x000fe20000010000 */
[C---:B------:R-:W-:Y:S01]  /*6620*/  FFMA.FTZ R9, R40.reuse, R9, -0.72134751081466674805 ;  /* 0xbf38aa3b28097423 */ /* 0x040fe20000010009 */
[----:B------:R-:W-:Y:S01]  /*6630*/  FSETP.NEU.AND P3, PT, R29, RZ, PT ;  /* 0x000000ff1d00720b */ /* 0x000fe20003f6d000 */
[----:B------:R-:W-:Y:S01]  /*6640*/  FFMA.FTZ R8, R41, R8, 0.48089820146560668945 ;  /* 0x3ef6384a29087423 */ /* 0x000fe20000010008 */
[----:B------:R-:W-:Y:S01]  /*6650*/  LEA R154, R5, R148, 0x2 ;  /* 0x00000094059a7211 */ /* 0x000fe200078e10ff */
[----:B------:R-:W-:Y:S01]  /*6660*/  FMUL R9, R40, R9 ;  /* 0x0000000928097220 */ /* 0x000fe20000400000 */
[----:B------:R-:W-:Y:S01]  /*6670*/  FSETP.NEU.AND P1, PT, R31, RZ, PT ;  /* 0x000000ff1f00720b */ /* 0x000fe20003f2d000 */
[----:B------:R-:W-:Y:S01]  /*6680*/  FFMA.FTZ R8, R41, R8, -0.72134751081466674805 ;  /* 0xbf38aa3b29087423 */ /* 0x000fe20000010008 */
[----:B------:R-:W-:Y:S01]  /*6690*/  FSEL R49, R49, -INF , P3 ;  /* 0xff80000031317808 */ /* 0x000fe20001800000 */
[----:B------:R-:W-:-:S02]  /*66a0*/  IMAD R156, R5, 0x4, R154 ;  /* 0x00000004059c7824 */ /* 0x000fc400078e029a */
[C---:B------:R-:W-:Y:S01]  /*66b0*/  FMUL R9, R40.reuse, R9 ;  /* 0x0000000928097220 */ /* 0x040fe20000400000 */
[----:B------:R-:W-:Y:S01]  /*66c0*/  FMUL R8, R41, R8 ;  /* 0x0000000829087220 */ /* 0x000fe20000400000 */
[----:B------:R-:W-:Y:S02]  /*66d0*/  IMAD R158, R5, 0x4, R156 ;  /* 0x00000004059e7824 */ /* 0x000fe400078e029c */
[----:B------:R-:W-:Y:S01]  /*66e0*/  FFMA.FTZ R40, R40, 1.4426950216293334961, R9 ;  /* 0x3fb8aa3b28287823 */ /* 0x000fe20000010009 */
[----:B------:R-:W-:Y:S01]  /*66f0*/  @P6 MOV R9, 0x7f800000 ;  /* 0x7f80000000096802 */ /* 0x000fe20000000f00 */
[----:B------:R-:W-:Y:S01]  /*6700*/  FMUL R8, R41, R8 ;  /* 0x0000000829087220 */ /* 0x000fe20000400000 */
[----:B------:R-:W-:Y:S01]  /*6710*/  LEA R160, R5, R158, 0x2 ;  /* 0x0000009e05a07211 */ /* 0x000fe200078e10ff */
[----:B------:R-:W-:Y:S02]  /*6720*/  FADD R115, R115, R40 ;  /* 0x0000002873737221 */ /* 0x000fe40000000000 */
[----:B------:R-:W-:Y:S01]  /*6730*/  FFMA.FTZ R8, R41, 1.4426950216293334961, R8 ;  /* 0x3fb8aa3b29087823 */ /* 0x000fe20000010008 */
[----:B------:R-:W-:Y:S01]  /*6740*/  @P6 FFMA.FTZ R114, R4, R9, +INF ;  /* 0x7f80000004726423 */ /* 0x000fe20000010009 */
[----:B------:R-:W-:Y:S01]  /*6750*/  IMAD R4, R0, UR5, RZ ;  /* 0x0000000500047c24 */ /* 0x000fe2000f8e02ff */
[----:B------:R-:W-:Y:S01]  /*6760*/  UIMAD.WIDE UR4, UR4, 0x2, URZ ;  /* 0x00000002040478a5 */ /* 0x000fe2000f8e02ff */
[----:B------:R-:W-:-:S02]  /*6770*/  IMAD R164, R5, 0x4, R160 ;  /* 0x0000000405a47824 */ /* 0x000fc400078e02a0 */
[----:B------:R-:W-:Y:S01]  /*6780*/  FADD R117, R117, R8 ;  /* 0x0000000875757221 */ /* 0x000fe20000000000 */
[----:B------:R-:W-:Y:S02]  /*6790*/  @P4 IMAD.MOV.U32 R8, RZ, RZ, 0x7f800000 ;  /* 0x7f800000ff084424 */ /* 0x000fe400078e00ff */
[----:B------:R-:W-:Y:S01]  /*67a0*/  @P5 FFMA.FTZ R117, R48, R11, +INF ;  /* 0x7f80000030755423 */ /* 0x000fe2000001000b */
[----:B------:R-:W-:Y:S02]  /*67b0*/  IMAD R166, R5, 0x4, R164 ;  /* 0x0000000405a67824 */ /* 0x000fe400078e02a4 */
[C---:B------:R-:W-:Y:S02]  /*67c0*/  IMAD.SHL.U32 R9, R4.reuse, 0x2, RZ ;  /* 0x0000000204097824 */ /* 0x040fe400078e00ff */
[----:B------:R-:W-:Y:S01]  /*67d0*/  @P4 FFMA.FTZ R115, R31, R8, +INF ;  /* 0x7f8000001f734423 */ /* 0x000fe20000010008 */
[----:B------:R-:W-:Y:S01]  /*67e0*/  IMAD.HI R4, R4, 0x2, RZ ;  /* 0x0000000204047827 */ /* 0x000fe200078e02ff */
[----:B------:R-:W-:Y:S01]  /*67f0*/  LEA R170, R5, R166, 0x2 ;  /* 0x000000a605aa7211 */ /* 0x000fe200078e10ff */
[----:B------:R-:W1:Y:S01]  /*6800*/  LDCU UR4, c[0x0][0x3ec] ;  /* 0x00007d80ff0477ac */ /* 0x000e620008000800 */
[----:B0-----:R-:W-:-:S03]  /*6810*/  IADD3 R173, P4, P6, R9, UR8, R14 ;  /* 0x0000000809ad7c10 */ /* 0x001fc6000fe9e00e */
[C---:B------:R-:W-:Y:S01]  /*6820*/  IMAD R172, R5.reuse, 0x4, R170 ;  /* 0x0000000405ac7824 */ /* 0x040fe200078e02aa */
[----:B------:R-:W-:Y:S02]  /*6830*/  IADD3.X R177, PT, PT, R4, UR5, R15, P4, P6 ;  /* 0x0000000504b17c10 */ /* 0x000fe4000a7ec40f */
[-C--:B------:R-:W-:Y:S01]  /*6840*/  LEA R4, P4, R28, R173.reuse, 0x1 ;  /* 0x000000ad1c047211 */ /* 0x080fe200078808ff */
[C---:B------:R-:W-:Y:S01]  /*6850*/  IMAD R174, R5.reuse, 0x4, R172 ;  /* 0x0000000405ae7824 */ /* 0x040fe200078e02ac */
[-C--:B------:R-:W-:Y:S01]  /*6860*/  LEA R42, P6, R30, R173.reuse, 0x1 ;  /* 0x000000ad1e2a7211 */ /* 0x080fe200078c08ff */
[----:B------:R-:W-:Y:S01]  /*6870*/  LDS.128 R12, [R161+UR6] ;  /* 0x00000006a10c7984 */ /* 0x000fe20008000c00 */
[----:B------:R-:W-:Y:S02]  /*6880*/  LEA R40, P5, R32, R173, 0x1 ;  /* 0x000000ad20287211 */ /* 0x000fe400078a08ff */
[----:B------:R-:W-:Y:S02]  /*6890*/  LEA R176, R5, R174, 0x2 ;  /* 0x000000ae05b07211 */ /* 0x000fe400078e10ff */
[----:B------:R-:W-:-:S02]  /*68a0*/  LEA.HI.X.SX32 R43, R30, R177, 0x1, P6 ;  /* 0x000000b11e2b7211 */ /* 0x000fc400030f0eff */
[----:B------:R-:W-:Y:S01]  /*68b0*/  LEA R46, P6, R36, R173, 0x1 ;  /* 0x000000ad242e7211 */ /* 0x000fe200078c08ff */
[C---:B------:R-:W-:Y:S01]  /*68c0*/  IMAD R178, R5.reuse, 0x4, R176 ;  /* 0x0000000405b27824 */ /* 0x040fe200078e02b0 */
[----:B------:R-:W-:Y:S01]  /*68d0*/  LEA.HI.X.SX32 R41, R32, R177, 0x1, P5 ;  /* 0x000000b120297211 */ /* 0x000fe200028f0eff */
[----:B-1----:R-:W-:Y:S01]  /*68e0*/  UIMAD UR4, UR7, UR4, URZ ;  /* 0x00000004070472a4 */ /* 0x002fe2000f8e02ff */
[----:B------:R-:W-:Y:S01]  /*68f0*/  LEA R88, P5, R38, R173, 0x1 ;  /* 0x000000ad26587211 */ /* 0x000fe200078a08ff */
[C---:B------:R-:W-:Y:S01]  /*6900*/  IMAD R180, R5.reuse, 0x4, R178 ;  /* 0x0000000405b47824 */ /* 0x040fe200078e02b2 */
[----:B------:R-:W-:Y:S01]  /*6910*/  LEA.HI.X.SX32 R47, R36, R177, 0x1, P6 ;  /* 0x000000b1242f7211 */ /* 0x000fe200030f0eff */
[----:B------:R-:W-:Y:S01]  /*6920*/  USHF.L.U32 UR7, UR4, 0x2, URZ ;  /* 0x0000000204077899 */ /* 0x000fe200080006ff */
[----:B------:R-:W-:Y:S01]  /*6930*/  LEA R94, P6, R52, R173, 0x1 ;  /* 0x000000ad345e7211 */ /* 0x000fe200078c08ff */
[C---:B------:R-:W-:Y:S01]  /*6940*/  IMAD R182, R5.reuse, 0x4, R180 ;  /* 0x0000000405b67824 */ /* 0x040fe200078e02b4 */
[----:B------:R-:W-:Y:S01]  /*6950*/  LEA.HI.X.SX32 R89, R38, R177, 0x1, P5 ;  /* 0x000000b126597211 */ /* 0x000fe200028f0eff */
[----:B------:R-:W-:Y:S01]  /*6960*/  UIMAD.WIDE UR4, UR4, 0x4, URZ ;  /* 0x00000004040478a5 */ /* 0x000fe2000f8e02ff */
[----:B------:R-:W-:Y:S01]  /*6970*/  LEA R98, P5, R54, R173, 0x1 ;  /* 0x000000ad36627211 */ /* 0x000fe200078a08ff */
[----:B------:R-:W-:Y:S01]  /*6980*/  LDS.128 R36, [R161+UR6+0xc00] ;  /* 0x000c0006a1247984 */ /* 0x000fe20008000c00 */
[----:B------:R-:W-:-:S02]  /*6990*/  LEA R153, R5, R182, 0x2 ;  /* 0x000000b605997211 */ /* 0x000fc400078e10ff */
[----:B------:R-:W-:Y:S02]  /*69a0*/  LEA.HI.X.SX32 R5, R28, R177, 0x1, P4 ;  /* 0x000000b11c057211 */ /* 0x000fe400020f0eff */
[----:B------:R-:W-:Y:S01]  /*69b0*/  LEA R44, P4, R34, R173, 0x1 ;  /* 0x000000ad222c7211 */ /* 0x000fe200078808ff */
[----:B------:R-:W-:Y:S01]  /*69c0*/  LDS.128 R28, [R161+UR6+0x800] ;  /* 0x00080006a11c7984 */ /* 0x000fe20008000c00 */
[-C--:B------:R-:W-:Y:S02]  /*69d0*/  LEA.HI.X.SX32 R95, R52, R177.reuse, 0x1, P6 ;  /* 0x000000b1345f7211 */ /* 0x080fe400030f0eff */
[----:B------:R-:W-:Y:S02]  /*69e0*/  LEA.HI.X.SX32 R45, R34, R177, 0x1, P4 ;  /* 0x000000b1222d7211 */ /* 0x000fe400020f0eff */
[-C--:B------:R-:W-:Y:S01]  /*69f0*/  LEA R92, P4, R50, R173.reuse, 0x1 ;  /* 0x000000ad325c7211 */ /* 0x080fe200078808ff */
[----:B------:R-:W-:Y:S01]  /*6a00*/  LDS.128 R32, [R2+UR6+0xc00] ;  /* 0x000c000602207984 */ /* 0x000fe20008000c00 */
[----:B------:R-:W-:-:S02]  /*6a10*/  LEA R52, P6, R58, R173, 0x1 ;  /* 0x000000ad3a347211 */ /* 0x000fc400078c08ff */
[----:B------:R-:W-:Y:S02]  /*6a20*/  LEA.HI.X.SX32 R93, R50, R177, 0x1, P4 ;  /* 0x000000b1325d7211 */ /* 0x000fe400020f0eff */
[----:B------:R-:W-:Y:S02]  /*6a30*/  LEA R50, P4, R56, R173, 0x1 ;  /* 0x000000ad38327211 */ /* 0x000fe400078808ff */
[----:B------:R-:W-:Y:S02]  /*6a40*/  LEA.HI.X.SX32 R99, R54, R177, 0x1, P5 ;  /* 0x000000b136637211 */ /* 0x000fe400028f0eff */
[----:B------:R-:W-:Y:S02]  /*6a50*/  LEA R54, P5, R60, R173, 0x1 ;  /* 0x000000ad3c367211 */ /* 0x000fe400078a08ff */
[-C--:B------:R-:W-:Y:S02]  /*6a60*/  LEA.HI.X.SX32 R51, R56, R177.reuse, 0x1, P4 ;  /* 0x000000b138337211 */ /* 0x080fe400020f0eff */
[----:B------:R-:W-:-:S02]  /*6a70*/  LEA.HI.X.SX32 R53, R58, R177, 0x1, P6 ;  /* 0x000000b13a357211 */ /* 0x000fc400030f0eff */
[-C--:B------:R-:W-:Y:S02]  /*6a80*/  LEA R56, P4, R62, R173.reuse, 0x1 ;  /* 0x000000ad3e387211 */ /* 0x080fe400078808ff */
        /* <DEDUP_REMOVED lines=53> */
[----:B------:R-:W-:Y:S02]  /*6de0*/  LEA R124, P6, R22, R173, 0x1 ;  /* 0x000000ad167c7211 */ /* 0x000fe400078c08ff */
[----:B------:R-:W-:Y:S02]  /*6df0*/  LEA.HI.X.SX32 R121, R18, R177, 0x1, P5 ;  /* 0x000000b112797211 */ /* 0x000fe400028f0eff */
[-C--:B------:R-:W-:Y:S01]  /*6e00*/  LEA R122, P4, R20, R173.reuse, 0x1 ;  /* 0x000000ad147a7211 */ /* 0x080fe200078808ff */
[----:B------:R-:W-:Y:S01]  /*6e10*/  LDS.128 R16, [R2+UR6+0x400] ;  /* 0x0004000602107984 */ /* 0x000fe20008000c00 */
[----:B------:R-:W-:Y:S02]  /*6e20*/  LEA R126, P5, R132, R173, 0x1 ;  /* 0x000000ad847e7211 */ /* 0x000fe400078a08ff */
[----:B------:R-:W-:Y:S02]  /*6e30*/  LEA.HI.X.SX32 R125, R22, R177, 0x1, P6 ;  /* 0x000000b1167d7211 */ /* 0x000fe400030f0eff */
[----:B------:R-:W-:-:S02]  /*6e40*/  LEA R130, P6, R10, R173, 0x1 ;  /* 0x000000ad0a827211 */ /* 0x000fc400078c08ff */
[-C--:B------:R-:W-:Y:S02]  /*6e50*/  LEA.HI.X.SX32 R123, R20, R177.reuse, 0x1, P4 ;  /* 0x000000b1147b7211 */ /* 0x080fe400020f0eff */
[----:B------:R-:W-:Y:S01]  /*6e60*/  LEA.HI.X.SX32 R127, R132, R177, 0x1, P5 ;  /* 0x000000b1847f7211 */ /* 0x000fe200028f0eff */
[----:B------:R-:W-:Y:S01]  /*6e70*/  LDS.128 R20, [R161+UR6+0x400] ;  /* 0x00040006a1147984 */ /* 0x000fe20008000c00 */
[-C--:B------:R-:W-:Y:S02]  /*6e80*/  LEA R128, P4, R24, R173.reuse, 0x1 ;  /* 0x000000ad18807211 */ /* 0x080fe400078808ff */
[----:B------:R-:W-:Y:S02]  /*6e90*/  LEA R132, P5, R26, R173, 0x1 ;  /* 0x000000ad1a847211 */ /* 0x000fe400078a08ff */
[-C--:B------:R-:W-:Y:S02]  /*6ea0*/  LEA.HI.X.SX32 R131, R10, R177.reuse, 0x1, P6 ;  /* 0x000000b10a837211 */ /* 0x080fe400030f0eff */
[----:B------:R-:W0:Y:S01]  /*6eb0*/  LDS.128 R8, [R2+UR6] ;  /* 0x0000000602087984 */ /* 0x000e220008000c00 */
[----:B------:R-:W-:-:S02]  /*6ec0*/  LEA.HI.X.SX32 R129, R24, R177, 0x1, P4 ;  /* 0x000000b118817211 */ /* 0x000fc400020f0eff */
[----:B------:R-:W-:Y:S02]  /*6ed0*/  LEA.HI.X.SX32 R133, R26, R177, 0x1, P5 ;  /* 0x000000b11a857211 */ /* 0x000fe400028f0eff */
[----:B------:R1:W2:Y:S01]  /*6ee0*/  LDS.128 R24, [R2+UR6+0x800] ;  /* 0x0008000602187984 */ /* 0x0002a20008000c00 */
[-C--:B------:R-:W-:Y:S02]  /*6ef0*/  LEA R136, P6, R142, R173.reuse, 0x1 ;  /* 0x000000ad8e887211 */ /* 0x080fe400078c08ff */
[----:B------:R-:W-:Y:S02]  /*6f00*/  LEA R134, P4, R140, R173, 0x1 ;  /* 0x000000ad8c867211 */ /* 0x000fe400078808ff */
[----:B------:R-:W-:Y:S02]  /*6f10*/  LEA.HI.X.SX32 R137, R142, R177, 0x1, P6 ;  /* 0x000000b18e897211 */ /* 0x000fe400030f0eff */
[-C--:B------:R-:W-:Y:S02]  /*6f20*/  LEA R142, P6, R148, R173.reuse, 0x1 ;  /* 0x000000ad948e7211 */ /* 0x080fe400078c08ff */
[----:B------:R-:W-:-:S02]  /*6f30*/  LEA R138, P5, R144, R173, 0x1 ;  /* 0x000000ad908a7211 */ /* 0x000fc400078a08ff */
[----:B------:R-:W-:Y:S02]  /*6f40*/  LEA.HI.X.SX32 R143, R148, R177, 0x1, P6 ;  /* 0x000000b1948f7211 */ /* 0x000fe400030f0eff */
[----:B------:R-:W-:Y:S02]  /*6f50*/  LEA R148, P6, R158, R173, 0x1 ;  /* 0x000000ad9e947211 */ /* 0x000fe400078c08ff */
[-C--:B------:R-:W-:Y:S02]  /*6f60*/  LEA.HI.X.SX32 R135, R140, R177.reuse, 0x1, P4 ;  /* 0x000000b18c877211 */ /* 0x080fe400020f0eff */
        /* <DEDUP_REMOVED lines=8> */
[----:B------:R-:W-:Y:S01]  /*6ff0*/  LEA R144, P5, R154, R173, 0x1 ;  /* 0x000000ad9a907211 */ /* 0x000fe200078a08ff */
[----:B0-----:R0:W-:Y:S01]  /*7000*/  STG.E.U16 desc[UR10][R4.64], R8 ;  /* 0x0000000804007986 */ /* 0x0011e2000c10150a */
[----:B-1----:R-:W-:-:S02]  /*7010*/  PRMT R2, R8, 0x7632, R2 ;  /* 0x0000763208027816 */ /* 0x002fc40000000002 */
[-C--:B------:R-:W-:Y:S01]  /*7020*/  LEA.HI.X.SX32 R175, R180, R177.reuse, 0x1, P6 ;  /* 0x000000b1b4af7211 */ /* 0x080fe200030f0eff */
[----:B------:R1:W-:Y:S01]  /*7030*/  STG.E.U16 desc[UR10][R42.64], R12 ;  /* 0x0000000c2a007986 */ /* 0x0003e2000c10150a */
[----:B------:R-:W-:Y:S02]  /*7040*/  FSETP.NEU.AND P6, PT, R48, RZ, PT ;  /* 0x000000ff3000720b */ /* 0x000fe40003fcd000 */
[----:B------:R-:W-:Y:S01]  /*7050*/  PRMT R48, R29, 0x7632, R48 ;  /* 0x000076321d307816 */ /* 0x000fe20000000030 */
[----:B------:R3:W-:Y:S01]  /*7060*/  STG.E.U16 desc[UR10][R40.64], R16 ;  /* 0x0000001028007986 */ /* 0x0007e2000c10150a */
[----:B------:R-:W-:Y:S02]  /*7070*/  LEA.HI.X.SX32 R141, R146, R177, 0x1, P4 ;  /* 0x000000b1928d7211 */ /* 0x000fe400020f0eff */
[----:B------:R-:W-:Y:S01]  /*7080*/  LEA R146, P4, R156, R173, 0x1 ;  /* 0x000000ad9c927211 */ /* 0x000fe200078808ff */
[----:B------:R4:W-:Y:S01]  /*7090*/  STG.E.U16 desc[UR10][R44.64], R20 ;  /* 0x000000142c007986 */ /* 0x0009e2000c10150a */
[----:B0-----:R-:W-:-:S02]  /*70a0*/  PRMT R5, R12, 0x7632, R5 ;  /* 0x000076320c057816 */ /* 0x001fc40000000005 */
[----:B------:R-:W-:Y:S01]  /*70b0*/  PRMT R4, R16, 0x7632, R4 ;  /* 0x0000763210047816 */ /* 0x000fe20000000004 */
[----:B--2---:R0:W-:Y:S01]  /*70c0*/  STG.E.U16 desc[UR10][R46.64], R24 ;  /* 0x000000182e007986 */ /* 0x0041e2000c10150a */
[----:B------:R-:W-:Y:S02]  /*70d0*/  PRMT R8, R20, 0x7632, R8 ;  /* 0x0000763214087816 */ /* 0x000fe40000000008 */
[----:B-1----:R-:W-:Y:S01]  /*70e0*/  PRMT R42, R17, 0x7632, R42 ;  /* 0x00007632112a7816 */ /* 0x002fe2000000002a */
[----:B------:R1:W-:Y:S01]  /*70f0*/  STG.E.U16 desc[UR10][R88.64], R28 ;  /* 0x0000001c58007986 */ /* 0x0003e2000c10150a */
[----:B---3--:R-:W-:Y:S02]  /*7100*/  PRMT R41, R9, 0x7632, R41 ;  /* 0x0000763209297816 */ /* 0x008fe40000000029 */
[----:B------:R-:W-:Y:S01]  /*7110*/  PRMT R40, R13, 0x7632, R40 ;  /* 0x000076320d287816 */ /* 0x000fe20000000028 */
[----:B------:R2:W-:Y:S01]  /*7120*/  STG.E.U16 desc[UR10][R92.64], R32 ;  /* 0x000000205c007986 */ /* 0x0005e2000c10150a */
[----:B------:R-:W-:-:S02]  /*7130*/  PRMT R43, R21, 0x7632, R43 ;  /* 0x00007632152b7816 */ /* 0x000fc4000000002b */
[----:B----4-:R-:W-:Y:S01]  /*7140*/  PRMT R45, R25, 0x7632, R45 ;  /* 0x00007632192d7816 */ /* 0x010fe2000000002d */
[----:B------:R3:W-:Y:S01]  /*7150*/  STG.E.U16 desc[UR10][R94.64], R36 ;  /* 0x000000245e007986 */ /* 0x0007e2000c10150a */
[----:B0-----:R-:W-:Y:S02]  /*7160*/  PRMT R24, R24, 0x7632, R24 ;  /* 0x0000763218187816 */ /* 0x001fe40000000018 */
[----:B------:R-:W-:Y:S01]  /*7170*/  LEA.HI.X.SX32 R145, R154, R177, 0x1, P5 ;  /* 0x000000b19a917211 */ /* 0x000fe200028f0eff */
[----:B------:R-:W-:Y:S01]  /*7180*/  STG.E.U16 desc[UR10][R98.64], R2 ;  /* 0x0000000262007986 */ /* 0x000fe2000c10150a */
[----:B-1----:R-:W-:Y:S02]  /*7190*/  PRMT R28, R28, 0x7632, R28 ;  /* 0x000076321c1c7816 */ /* 0x002fe4000000001c */
[----:B------:R-:W-:Y:S01]  /*71a0*/  LEA R154, P5, R160, R173, 0x1 ;  /* 0x000000ada09a7211 */ /* 0x000fe200078a08ff */
[----:B------:R0:W-:Y:S01]  /*71b0*/  STG.E.U16 desc[UR10][R50.64], R5 ;  /* 0x0000000532007986 */ /* 0x0001e2000c10150a */
[----:B--2---:R-:W-:-:S02]  /*71c0*/  PRMT R32, R32, 0x7632, R32 ;  /* 0x0000763220207816 */ /* 0x004fc40000000020 */
[----:B------:R-:W-:Y:S01]  /*71d0*/  LEA.HI.X.SX32 R147, R156, R177, 0x1, P4 ;  /* 0x000000b19c937211 */ /* 0x000fe200020f0eff */
[----:B------:R-:W-:Y:S01]  /*71e0*/  STG.E.U16 desc[UR10][R52.64], R4 ;  /* 0x0000000434007986 */ /* 0x000fe2000c10150a */
[----:B---3--:R-:W-:Y:S02]  /*71f0*/  PRMT R36, R36, 0x7632, R36 ;  /* 0x0000763224247816 */ /* 0x008fe40000000024 */
[----:B------:R-:W-:Y:S01]  /*7200*/  LEA R156, P4, R164, R173, 0x1 ;  /* 0x000000ada49c7211 */ /* 0x000fe200078808ff */
[----:B------:R1:W-:Y:S01]  /*7210*/  STG.E.U16 desc[UR10][R54.64], R8 ;  /* 0x0000000836007986 */ /* 0x0003e2000c10150a */
[----:B------:R-:W-:Y:S02]  /*7220*/  LEA.HI.X.SX32 R155, R160, R177, 0x1, P5 ;  /* 0x000000b1a09b7211 */ /* 0x000fe400028f0eff */
[----:B------:R-:W-:Y:S01]  /*7230*/  LEA R162, P5, R170, R173, 0x1 ;  /* 0x000000adaaa27211 */ /* 0x000fe200078a08ff */
[----:B------:R-:W-:Y:S01]  /*7240*/  STG.E.U16 desc[UR10][R56.64], R24 ;  /* 0x0000001838007986 */ /* 0x000fe2000c10150a */
[----:B0-----:R-:W-:-:S02]  /*7250*/  PRMT R50, R33, 0x7632, R50 ;  /* 0x0000763221327816 */ /* 0x001fc40000000032 */
[----:B------:R-:W-:Y:S01]  /*7260*/  PRMT R51, R37, 0x7632, R51 ;  /* 0x0000763225337816 */ /* 0x000fe20000000033 */
[----:B------:R-:W-:Y:S01]  /*7270*/  STG.E.U16 desc[UR10][R58.64], R28 ;  /* 0x0000001c3a007986 */ /* 0x000fe2000c10150a */
[----:B------:R-:W-:Y:S02]  /*7280*/  LEA.HI.X.SX32 R157, R164, R177, 0x1, P4 ;  /* 0x000000b1a49d7211 */ /* 0x000fe400020f0eff */
[----:B------:R-:W-:Y:S01]  /*7290*/  LEA R164, P4, R172, R173, 0x1 ;  /* 0x000000adaca47211 */ /* 0x000fe200078808ff */
[----:B------:R-:W-:Y:S01]  /*72a0*/  STG.E.U16 desc[UR10][R60.64], R32 ;  /* 0x000000203c007986 */ /* 0x000fe2000c10150a */
[----:B------:R-:W-:Y:S01]  /*72b0*/  LEA.HI.X.SX32 R163, R170, R177, 0x1, P5 ;  /* 0x000000b1aaa37211 */ /* 0x000fe200028f0eff */
[----:B-1----:R-:W-:Y:S01]  /*72c0*/  FFMA R8, R49, 0.69314718246459960938, R6 ;  /* 0x3f31721831087823 */ /* 0x002fe20000000006 */
[----:B------:R-:W-:Y:S01]  /*72d0*/  LEA R166, P5, R176, R173, 0x1 ;  /* 0x000000adb0a67211 */ /* 0x000fe200078a08ff */
[----:B------:R0:W-:Y:S01]  /*72e0*/  STG.E.U16 desc[UR10][R62.64], R36 ;  /* 0x000000243e007986 */ /* 0x0001e2000c10150a */
[----:B------:R-:W-:-:S02]  /*72f0*/  LEA.HI.X.SX32 R165, R172, R177, 0x1, P4 ;  /* 0x000000b1aca57211 */ /* 0x000fc400020f0eff */
[----:B------:R-:W-:Y:S01]  /*7300*/  LEA R170, P4, R178, R173, 0x1 ;  /* 0x000000adb2aa7211 */ /* 0x000fe200078808ff */
[----:B------:R1:W-:Y:S01]  /*7310*/  STG.E.U16 desc[UR10][R68.64], R9 ;  /* 0x0000000944007986 */ /* 0x0003e2000c10150a */
[----:B------:R-:W-:Y:S02]  /*7320*/  LEA.HI.X.SX32 R167, R176, R177, 0x1, P5 ;  /* 0x000000b1b0a77211 */ /* 0x000fe400028f0eff */
[----:B------:R-:W-:Y:S01]  /*7330*/  LEA R172, P5, R182, R173, 0x1 ;  /* 0x000000adb6ac7211 */ /* 0x000fe200078a08ff */
[----:B------:R2:W-:Y:S01]  /*7340*/  STG.E.U16 desc[UR10][R74.64], R13 ;  /* 0x0000000d4a007986 */ /* 0x0005e2000c10150a */
[----:B------:R-:W-:Y:S02]  /*7350*/  LEA.HI.X.SX32 R171, R178, R177, 0x1, P4 ;  /* 0x000000b1b2ab7211 */ /* 0x000fe400020f0eff */
[----:B------:R-:W-:Y:S01]  /*7360*/  LEA R160, P4, R153, R173, 0x1 ;  /* 0x000000ad99a07211 */ /* 0x000fe200078808ff */
[----:B------:R3:W-:Y:S01]  /*7370*/  STG.E.U16 desc[UR10][R66.64], R17 ;  /* 0x0000001142007986 */ /* 0x0007e2000c10150a */
[----:B0-----:R-:W-:-:S02]  /*7380*/  PRMT R62, R10, 0x7632, R62 ;  /* 0x000076320a3e7816 */ /* 0x001fc4000000003e */
[----:B------:R-:W-:Y:S01]  /*7390*/  PRMT R63, R14, 0x7632, R63 ;  /* 0x000076320e3f7816 */ /* 0x000fe2000000003f */
[----:B------:R-:W-:Y:S01]  /*73a0*/  STG.E.U16 desc[UR10][R72.64], R21 ;  /* 0x0000001548007986 */ /* 0x000fe2000c10150a */
[----:B-1----:R-:W-:Y:S02]  /*73b0*/  PRMT R68, R34, 0x7632, R68 ;  /* 0x0000763222447816 */ /* 0x002fe40000000044 */
[----:B------:R-:W-:Y:S01]  /*73c0*/  PRMT R69, R38, 0x7632, R69 ;  /* 0x0000763226457816 */ /* 0x000fe20000000045 */
[----:B------:R-:W-:Y:S01]  /*73d0*/  STG.E.U16 desc[UR10][R70.64], R25 ;  /* 0x0000001946007986 */ /* 0x000fe2000c10150a */
[-C--:B------:R-:W-:Y:S01]  /*73e0*/  LEA.HI.X.SX32 R173, R182, R177.reuse, 0x1, P5 ;  /* 0x000000b1b6ad7211 */ /* 0x080fe200028f0eff */
[----:B--2---:R-:W0:Y:S01]  /*73f0*/  LDC.64 R12, c[0x0][0x3a0] ;  /* 0x0000e800ff0c7b82 */ /* 0x004e220000000a00 */
[----:B------:R-:W-:Y:S01]  /*7400*/  LEA.HI.X.SX32 R161, R153, R177, 0x1, P4 ;  /* 0x000000b199a17211 */ /* 0x000fe200020f0eff */
[----:B------:R1:W-:Y:S01]  /*7410*/  STG.E.U16 desc[UR10][R64.64], R29 ;  /* 0x0000001d40007986 */ /* 0x0003e2000c10150a */
[----:B---3--:R-:W-:-:S02]  /*7420*/  PRMT R66, R26, 0x7632, R66 ;  /* 0x000076321a427816 */ /* 0x008fc40000000042 */
[----:B------:R-:W-:Y:S01]  /*7430*/  PRMT R67, R30, 0x7632, R67 ;  /* 0x000076321e437816 */ /* 0x000fe20000000043 */
[----:B------:R-:W-:Y:S01]  /*7440*/  STG.E.U16 desc[UR10][R76.64], R33 ;  /* 0x000000214c007986 */ /* 0x000fe2000c10150a */
[----:B------:R-:W-:Y:S02]  /*7450*/  FSEL R5, R114, -INF , P2 ;  /* 0xff80000072057808 */ /* 0x000fe40001000000 */
[----:B------:R-:W-:Y:S01]  /*7460*/  FSEL R2, R115, -INF , P1 ;  /* 0xff80000073027808 */ /* 0x000fe20000800000 */
[----:B------:R-:W-:Y:S01]  /*7470*/  STG.E.U16 desc[UR10][R78.64], R37 ;  /* 0x000000254e007986 */ /* 0x000fe2000c10150a */
[----:B------:R-:W-:Y:S01]  /*7480*/  FSEL R117, R117, -INF , P6 ;  /* 0xff80000075757808 */ /* 0x000fe20003000000 */
[----:B------:R-:W-:Y:S01]  /*7490*/  FFMA R9, R5, 0.69314718246459960938, R150 ;  /* 0x3f31721805097823 */ /* 0x000fe20000000096 */
[----:B------:R-:W-:Y:S01]  /*74a0*/  IMAD.SHL.U32 R5, R0, 0x4, RZ ;  /* 0x0000000400057824 */ /* 0x000fe200078e00ff */
[----:B------:R2:W-:Y:S01]  /*74b0*/  STG.E.U16 desc[UR10][R82.64], R41 ;  /* 0x0000002952007986 */ /* 0x0005e2000c10150a */
[----:B-1----:R-:W-:Y:S01]  /*74c0*/  PRMT R64, R18, 0x7632, R64 ;  /* 0x0000763212407816 */ /* 0x002fe20000000040 */
[----:B------:R-:W-:Y:S01]  /*74d0*/  IMAD.HI R0, R0, 0x4, RZ ;  /* 0x0000000400007827 */ /* 0x000fe200078e02ff */
[----:B------:R-:W-:Y:S01]  /*74e0*/  PRMT R65, R22, 0x7632, R65 ;  /* 0x0000763216417816 */ /* 0x000fe20000000041 */
[----:B------:R1:W-:Y:S04]  /*74f0*/  STG.E.U16 desc[UR10][R80.64], R40 ;  /* 0x0000002850007986 */ /* 0x0003e8000c10150a */
[----:B------:R3:W-:Y:S01]  /*7500*/  STG.E.U16 desc[UR10][R84.64], R42 ;  /* 0x0000002a54007986 */ /* 0x0007e2000c10150a */
[----:B0-----:R-:W-:-:S03]  /*7510*/  IADD3 R4, P1, P2, R5, UR7, R12 ;  /* 0x0000000705047c10 */ /* 0x001fc6000fa3e00c */
[----:B------:R0:W-:Y:S01]  /*7520*/  STG.E.U16 desc[UR10][R86.64], R43 ;  /* 0x0000002b56007986 */ /* 0x0001e2000c10150a */
[----:B--2---:R-:W-:Y:S02]  /*7530*/  PRMT R82, R15, 0x7632, R82 ;  /* 0x000076320f527816 */ /* 0x004fe40000000052 */
[----:B------:R-:W-:Y:S01]  /*7540*/  PRMT R83, R23, 0x7632, R83 ;  /* 0x0000763217537816 */ /* 0x000fe20000000053 */
[----:B------:R-:W-:Y:S01]  /*7550*/  STG.E.U16 desc[UR10][R90.64], R45 ;  /* 0x0000002d5a007986 */ /* 0x000fe2000c10150a */
[----:B-1----:R-:W-:Y:S02]  /*7560*/  PRMT R81, R11, 0x7632, R81 ;  /* 0x000076320b517816 */ /* 0x002fe40000000051 */
[----:B------:R-:W-:Y:S01]  /*7570*/  PRMT R80, R39, 0x7632, R80 ;  /* 0x0000763227507816 */ /* 0x000fe20000000050 */
[----:B------:R-:W-:Y:S01]  /*7580*/  STG.E.U16 desc[UR10][R96.64], R48 ;  /* 0x0000003060007986 */ /* 0x000fe2000c10150a */
[----:B---3--:R-:W-:Y:S02]  /*7590*/  PRMT R84, R19, 0x7632, R84 ;  /* 0x0000763213547816 */ /* 0x008fe40000000054 */
[----:B------:R-:W-:Y:S01]  /*75a0*/  PRMT R85, R27, 0x7632, R85 ;  /* 0x000076321b557816 */ /* 0x000fe20000000055 */
[----:B------:R-:W-:Y:S01]  /*75b0*/  STG.E.U16 desc[UR10][R100.64], R50 ;  /* 0x0000003264007986 */ /* 0x000fe2000c10150a */
[----:B0-----:R-:W-:-:S02]  /*75c0*/  PRMT R87, R31, 0x7632, R87 ;  /* 0x000076321f577816 */ /* 0x001fc40000000057 */
[----:B------:R-:W-:Y:S01]  /*75d0*/  PRMT R86, R35, 0x7632, R86 ;  /* 0x0000763223567816 */ /* 0x000fe20000000056 */
[----:B------:R-:W-:Y:S01]  /*75e0*/  STG.E.U16 desc[UR10][R102.64], R51 ;  /* 0x0000003366007986 */ /* 0x000fe2000c10150a */
[----:B------:R-:W-:-:S03]  /*75f0*/  IADD3.X R5, PT, PT, R0, UR5, R13, P1, P2 ;  /* 0x0000000500057c10 */ /* 0x000fc60008fe440d */
[----:B------:R0:W-:Y:S04]  /*7600*/  STG.E.U16 desc[UR10][R104.64], R10 ;  /* 0x0000000a68007986 */ /* 0x0001e8000c10150a */
[----:B------:R-:W-:Y:S04]  /*7610*/  STG.E.U16 desc[UR10][R106.64], R14 ;  /* 0x0000000e6a007986 */ /* 0x000fe8000c10150a */
[----:B------:R-:W-:Y:S04]  /*7620*/  STG.E.U16 desc[UR10][R108.64], R18 ;  /* 0x000000126c007986 */ /* 0x000fe8000c10150a */
[----:B------:R-:W-:Y:S01]  /*7630*/  STG.E.U16 desc[UR10][R110.64], R22 ;  /* 0x000000166e007986 */ /* 0x000fe2000c10150a */
[----:B0-----:R-:W-:-:S03]  /*7640*/  FFMA R10, R2, 0.69314718246459960938, R151 ;  /* 0x3f317218020a7823 */ /* 0x001fc60000000097 */
[----:B------:R-:W-:Y:S04]  /*7650*/  STG.E.U16 desc[UR10][R112.64], R26 ;  /* 0x0000001a70007986 */ /* 0x000fe8000c10150a */
        /* <DEDUP_REMOVED lines=11> */
[----:B------:R0:W-:Y:S04]  /*7710*/  STG.E.U16 desc[UR10][R140.64], R11 ;  /* 0x0000000b8c007986 */ /* 0x0001e8000c10150a */
[----:B------:R1:W-:Y:S04]  /*7720*/  STG.E.U16 desc[UR10][R142.64], R15 ;  /* 0x0000000f8e007986 */ /* 0x0003e8000c10150a */
[----:B------:R1:W-:Y:S04]  /*7730*/  STG.E.U16 desc[UR10][R144.64], R19 ;  /* 0x0000001390007986 */ /* 0x0003e8000c10150a */
[----:B------:R1:W-:Y:S01]  /*7740*/  STG.E.U16 desc[UR10][R146.64], R23 ;  /* 0x0000001792007986 */ /* 0x0003e2000c10150a */
[----:B0-----:R-:W-:-:S03]  /*7750*/  FFMA R11, R117, 0.69314718246459960938, R152 ;  /* 0x3f317218750b7823 */ /* 0x001fc60000000098 */
[----:B------:R1:W-:Y:S04]  /*7760*/  STG.E.U16 desc[UR10][R148.64], R27 ;  /* 0x0000001b94007986 */ /* 0x0003e8000c10150a */
        /* <DEDUP_REMOVED lines=10> */
[----:B------:R1:W-:Y:S01]  /*7810*/  STG.E.U16 desc[UR10][R160.64], R80 ;  /* 0x00000050a0007986 */ /* 0x0003e2000c10150a */
[----:B------:R-:W-:Y:S06]  /*7820*/  BAR.SYNC.DEFER_BLOCKING 0x0 ;  /* 0x0000000000007b1d */ /* 0x000fec0000010000 */
[----:B------:R1:W-:Y:S02]  /*7830*/  STS.128 [R7+UR6], R8 ;  /* 0x0000000807007988 */ /* 0x0003e40008000c06 */
[----:B------:R-:W-:Y:S06]  /*7840*/  BAR.SYNC.DEFER_BLOCKING 0x0 ;  /* 0x0000000000007b1d */ /* 0x000fec0000010000 */
[----:B------:R-:W-:Y:S05]  /*7850*/  @P0 EXIT ;  /* 0x000000000000094d */ /* 0x000fea0003800000 */
[----:B------:R-:W0:Y:S04]  /*7860*/  LDS R3, [R3] ;  /* 0x0000000003037984 */ /* 0x000e280000000800 */
[----:B0-----:R-:W-:Y:S01]  /*7870*/  STG.E desc[UR10][R4.64], R3 ;  /* 0x0000000304007986 */ /* 0x001fe2000c10190a */
[----:B------:R-:W-:Y:S05]  /*7880*/  EXIT ;  /* 0x000000000000794d */ /* 0x000fea0003800000 */
.L_x_2:
[----:B------:R-:W-:-:S00]  /*7890*/  BRA `(.L_x_2) ;  /* 0xfffffffc00fc7947 */ /* 0x000fc0000383ffff */
[----:B------:R-:W-:-:S00]  /*78a0*/  NOP ;  /* 0x0000000000007918 */ /* 0x000fc00000000000 */
        /* <DEDUP_REMOVED lines=13> */
.L_x_3:


//--------------------- .nv.global.init           --------------------------
	.section	.nv.global.init,"aw",@progbits
.nv.global.init:
	.type		_$_str,@object
	.size		_$_str,(.L_0 - _$_str)
_$_str:
        /*0000*/ 	.byte	0x5f, 0x5f, 0x43, 0x55, 0x44, 0x41, 0x5f, 0x46, 0x54, 0x5a, 0x00
.L_0:


//--------------------- .nv.shared.attn_fwd       --------------------------
	.section	.nv.shared.attn_fwd,"aw",@nobits
	.sectionflags	@""
	.align	16
	.zero		1024


//--------------------- .nv.shared.reserved.0     --------------------------
	.section	.nv.shared.reserved.0,"aw",@nobits
	.weak		__nv_reservedSMEM_offset_0_alias
	.size		__nv_reservedSMEM_offset_0_alias, 0, 64
	.other		__nv_reservedSMEM_offset_0_alias,@"STO_CUDA_RESERVED_SHARED STV_DEFAULT"
__nv_reservedSMEM_offset_0_alias:
	.zero		0
	.zero		64


//--------------------- .nv.constant0.attn_fwd    --------------------------
	.section	.nv.constant0.attn_fwd,"a",@progbits
	.sectionflags	@""
	.align	4
.nv.constant0.attn_fwd:
	.zero		1032


//--------------------- SYMBOLS --------------------------

	.type		.nv.reservedSmem.offset0,@object
	.size		.nv.reservedSmem.offset0,0x4
	.type		.nv.reservedSmem.cap,@object
	.size		.nv.reservedSmem.cap,0x4
